//
// Generated by NVIDIA NVVM Compiler
//
// Compiler Build ID: CL-36424714
// Cuda compilation tools, release 13.0, V13.0.88
// Based on NVVM 20.0.0
//

.version 9.0
.target sm_100
.address_size 64

	// .globl	_Z8sgemm_V2PfS_S_iii
// _ZZ8sgemm_V2PfS_S_iiiE3s_a has been demoted
// _ZZ8sgemm_V2PfS_S_iiiE3s_b has been demoted

.visible .entry _Z8sgemm_V2PfS_S_iii(
	.param .u64 .ptr .align 1 _Z8sgemm_V2PfS_S_iii_param_0,
	.param .u64 .ptr .align 1 _Z8sgemm_V2PfS_S_iii_param_1,
	.param .u64 .ptr .align 1 _Z8sgemm_V2PfS_S_iii_param_2,
	.param .u32 _Z8sgemm_V2PfS_S_iii_param_3,
	.param .u32 _Z8sgemm_V2PfS_S_iii_param_4,
	.param .u32 _Z8sgemm_V2PfS_S_iii_param_5
)
{
	.reg .pred 	%p<3>;
	.reg .b32 	%r<70>;
	.reg .b32 	%f<907>;
	.reg .b64 	%rd<25>;
	// demoted variable
	.shared .align 4 .b8 _ZZ8sgemm_V2PfS_S_iiiE3s_a[4096];
	// demoted variable
	.shared .align 4 .b8 _ZZ8sgemm_V2PfS_S_iiiE3s_b[4096];
	ld.param.u32 	%r15, [_Z8sgemm_V2PfS_S_iii_param_5];
	mov.u32 	%r16, %ctaid.x;
	mov.u32 	%r17, %ctaid.y;
	mov.u32 	%r1, %tid.x;
	mov.u32 	%r2, %tid.y;
	shl.b32 	%r3, %r17, 7;
	shl.b32 	%r4, %r16, 7;
	setp.lt.s32 	%p1, %r15, 1;
	mov.f32 	%f843, 0f00000000;
	mov.f32 	%f844, %f843;
	mov.f32 	%f845, %f843;
	mov.f32 	%f846, %f843;
	mov.f32 	%f847, %f843;
	mov.f32 	%f848, %f843;
	mov.f32 	%f849, %f843;
	mov.f32 	%f850, %f843;
	mov.f32 	%f851, %f843;
	mov.f32 	%f852, %f843;
	mov.f32 	%f853, %f843;
	mov.f32 	%f854, %f843;
	mov.f32 	%f855, %f843;
	mov.f32 	%f856, %f843;
	mov.f32 	%f857, %f843;
	mov.f32 	%f858, %f843;
	mov.f32 	%f859, %f843;
	mov.f32 	%f860, %f843;
	mov.f32 	%f861, %f843;
	mov.f32 	%f862, %f843;
	mov.f32 	%f863, %f843;
	mov.f32 	%f864, %f843;
	mov.f32 	%f865, %f843;
	mov.f32 	%f866, %f843;
	mov.f32 	%f867, %f843;
	mov.f32 	%f868, %f843;
	mov.f32 	%f869, %f843;
	mov.f32 	%f870, %f843;
	mov.f32 	%f871, %f843;
	mov.f32 	%f872, %f843;
	mov.f32 	%f873, %f843;
	mov.f32 	%f874, %f843;
	mov.f32 	%f875, %f843;
	mov.f32 	%f876, %f843;
	mov.f32 	%f877, %f843;
	mov.f32 	%f878, %f843;
	mov.f32 	%f879, %f843;
	mov.f32 	%f880, %f843;
	mov.f32 	%f881, %f843;
	mov.f32 	%f882, %f843;
	mov.f32 	%f883, %f843;
	mov.f32 	%f884, %f843;
	mov.f32 	%f885, %f843;
	mov.f32 	%f886, %f843;
	mov.f32 	%f887, %f843;
	mov.f32 	%f888, %f843;
	mov.f32 	%f889, %f843;
	mov.f32 	%f890, %f843;
	mov.f32 	%f891, %f843;
	mov.f32 	%f892, %f843;
	mov.f32 	%f893, %f843;
	mov.f32 	%f894, %f843;
	mov.f32 	%f895, %f843;
	mov.f32 	%f896, %f843;
	mov.f32 	%f897, %f843;
	mov.f32 	%f898, %f843;
	mov.f32 	%f899, %f843;
	mov.f32 	%f900, %f843;
	mov.f32 	%f901, %f843;
	mov.f32 	%f902, %f843;
	mov.f32 	%f903, %f843;
	mov.f32 	%f904, %f843;
	mov.f32 	%f905, %f843;
	mov.f32 	%f906, %f843;
	@%p1 bra 	$L__BB0_3;
	ld.param.u32 	%r64, [_Z8sgemm_V2PfS_S_iii_param_4];
	mov.u32 	%r18, %ntid.x;
	mad.lo.s32 	%r19, %r2, %r18, %r1;
	shr.u32 	%r20, %r19, 1;
	shl.b32 	%r21, %r19, 2;
	shr.u32 	%r22, %r19, 5;
	and.b32  	%r23, %r21, 124;
	add.s32 	%r24, %r15, 7;
	shr.u32 	%r25, %r24, 3;
	and.b32  	%r26, %r21, 4;
	add.s32 	%r27, %r3, %r20;
	neg.s32 	%r69, %r25;
	mad.lo.s32 	%r68, %r15, %r27, %r26;
	mad.lo.s32 	%r28, %r64, %r22, %r4;
	add.s32 	%r67, %r28, %r23;
	mov.f32 	%f843, 0f00000000;
$L__BB0_2:
	ld.param.u32 	%r65, [_Z8sgemm_V2PfS_S_iii_param_4];
	ld.param.u64 	%rd23, [_Z8sgemm_V2PfS_S_iii_param_1];
	ld.param.u64 	%rd22, [_Z8sgemm_V2PfS_S_iii_param_0];
	mul.wide.s32 	%rd4, %r68, 4;
	cvta.to.global.u64 	%rd5, %rd22;
	add.s64 	%rd6, %rd5, %rd4;
	ld.global.nc.v4.f32 	{%f195, %f196, %f197, %f198}, [%rd6];
	mov.u32 	%r29, %tid.y;
	mov.u32 	%r30, %ntid.x;
	mov.u32 	%r31, %tid.x;
	mad.lo.s32 	%r32, %r29, %r30, %r31;
	shl.b32 	%r33, %r32, 11;
	and.b32  	%r34, %r33, 2048;
	mov.u32 	%r35, _ZZ8sgemm_V2PfS_S_iiiE3s_a;
	add.s32 	%r36, %r35, %r34;
	shl.b32 	%r37, %r32, 1;
	and.b32  	%r38, %r37, -4;
	add.s32 	%r39, %r36, %r38;
	st.shared.f32 	[%r39], %f195;
	st.shared.f32 	[%r39+512], %f196;
	st.shared.f32 	[%r39+1024], %f197;
	st.shared.f32 	[%r39+1536], %f198;
	cvta.to.global.u64 	%rd7, %rd23;
	mul.wide.s32 	%rd8, %r67, 4;
	add.s64 	%rd9, %rd7, %rd8;
	ld.global.nc.v4.f32 	{%f199, %f200, %f201, %f202}, [%rd9];
	shl.b32 	%r40, %r32, 4;
	and.b32  	%r41, %r40, -512;
	mov.u32 	%r42, _ZZ8sgemm_V2PfS_S_iiiE3s_b;
	add.s32 	%r43, %r42, %r41;
	and.b32  	%r44, %r40, 496;
	add.s32 	%r45, %r43, %r44;
	st.shared.v4.f32 	[%r45], {%f199, %f200, %f201, %f202};
	bar.sync 	0;
	shl.b32 	%r46, %r29, 4;
	add.s32 	%r47, %r35, %r46;
	ld.shared.v4.f32 	{%f203, %f204, %f205, %f206}, [%r47];
	ld.shared.v4.f32 	{%f207, %f208, %f209, %f210}, [%r47+256];
	shl.b32 	%r48, %r31, 4;
	add.s32 	%r49, %r42, %r48;
	ld.shared.v4.f32 	{%f211, %f212, %f213, %f214}, [%r49];
	ld.shared.v4.f32 	{%f215, %f216, %f217, %f218}, [%r49+256];
	fma.rn.f32 	%f219, %f203, %f211, %f906;
	fma.rn.f32 	%f220, %f203, %f212, %f905;
	fma.rn.f32 	%f221, %f203, %f213, %f904;
	fma.rn.f32 	%f222, %f203, %f214, %f903;
	fma.rn.f32 	%f223, %f203, %f215, %f902;
	fma.rn.f32 	%f224, %f203, %f216, %f901;
	fma.rn.f32 	%f225, %f203, %f217, %f900;
	fma.rn.f32 	%f226, %f203, %f218, %f899;
	fma.rn.f32 	%f227, %f204, %f211, %f898;
	fma.rn.f32 	%f228, %f204, %f212, %f897;
	fma.rn.f32 	%f229, %f204, %f213, %f896;
	fma.rn.f32 	%f230, %f204, %f214, %f895;
	fma.rn.f32 	%f231, %f204, %f215, %f894;
	fma.rn.f32 	%f232, %f204, %f216, %f893;
	fma.rn.f32 	%f233, %f204, %f217, %f892;
	fma.rn.f32 	%f234, %f204, %f218, %f891;
	fma.rn.f32 	%f235, %f205, %f211, %f890;
	fma.rn.f32 	%f236, %f205, %f212, %f889;
	fma.rn.f32 	%f237, %f205, %f213, %f888;
	fma.rn.f32 	%f238, %f205, %f214, %f887;
	fma.rn.f32 	%f239, %f205, %f215, %f886;
	fma.rn.f32 	%f240, %f205, %f216, %f885;
	fma.rn.f32 	%f241, %f205, %f217, %f884;
	fma.rn.f32 	%f242, %f205, %f218, %f883;
	fma.rn.f32 	%f243, %f206, %f211, %f882;
	fma.rn.f32 	%f244, %f206, %f212, %f881;
	fma.rn.f32 	%f245, %f206, %f213, %f880;
	fma.rn.f32 	%f246, %f206, %f214, %f879;
	fma.rn.f32 	%f247, %f206, %f215, %f878;
	fma.rn.f32 	%f248, %f206, %f216, %f877;
	fma.rn.f32 	%f249, %f206, %f217, %f876;
	fma.rn.f32 	%f250, %f206, %f218, %f875;
	fma.rn.f32 	%f251, %f207, %f211, %f874;
	fma.rn.f32 	%f252, %f207, %f212, %f873;
	fma.rn.f32 	%f253, %f207, %f213, %f872;
	fma.rn.f32 	%f254, %f207, %f214, %f871;
	fma.rn.f32 	%f255, %f207, %f215, %f870;
	fma.rn.f32 	%f256, %f207, %f216, %f869;
	fma.rn.f32 	%f257, %f207, %f217, %f868;
	fma.rn.f32 	%f258, %f207, %f218, %f867;
	fma.rn.f32 	%f259, %f208, %f211, %f866;
	fma.rn.f32 	%f260, %f208, %f212, %f865;
	fma.rn.f32 	%f261, %f208, %f213, %f864;
	fma.rn.f32 	%f262, %f208, %f214, %f863;
	fma.rn.f32 	%f263, %f208, %f215, %f862;
	fma.rn.f32 	%f264, %f208, %f216, %f861;
	fma.rn.f32 	%f265, %f208, %f217, %f860;
	fma.rn.f32 	%f266, %f208, %f218, %f859;
	fma.rn.f32 	%f267, %f209, %f211, %f858;
	fma.rn.f32 	%f268, %f209, %f212, %f857;
	fma.rn.f32 	%f269, %f209, %f213, %f856;
	fma.rn.f32 	%f270, %f209, %f214, %f855;
	fma.rn.f32 	%f271, %f209, %f215, %f854;
	fma.rn.f32 	%f272, %f209, %f216, %f853;
	fma.rn.f32 	%f273, %f209, %f217, %f852;
	fma.rn.f32 	%f274, %f209, %f218, %f851;
	fma.rn.f32 	%f275, %f210, %f211, %f850;
	fma.rn.f32 	%f276, %f210, %f212, %f849;
	fma.rn.f32 	%f277, %f210, %f213, %f848;
	fma.rn.f32 	%f278, %f210, %f214, %f847;
	fma.rn.f32 	%f279, %f210, %f215, %f846;
	fma.rn.f32 	%f280, %f210, %f216, %f845;
	fma.rn.f32 	%f281, %f210, %f217, %f844;
	fma.rn.f32 	%f282, %f210, %f218, %f843;
	ld.shared.v4.f32 	{%f283, %f284, %f285, %f286}, [%r47+512];
	ld.shared.v4.f32 	{%f287, %f288, %f289, %f290}, [%r47+768];
	ld.shared.v4.f32 	{%f291, %f292, %f293, %f294}, [%r49+512];
	ld.shared.v4.f32 	{%f295, %f296, %f297, %f298}, [%r49+768];
	fma.rn.f32 	%f299, %f283, %f291, %f219;
	fma.rn.f32 	%f300, %f283, %f292, %f220;
	fma.rn.f32 	%f301, %f283, %f293, %f221;
	fma.rn.f32 	%f302, %f283, %f294, %f222;
	fma.rn.f32 	%f303, %f283, %f295, %f223;
	fma.rn.f32 	%f304, %f283, %f296, %f224;
	fma.rn.f32 	%f305, %f283, %f297, %f225;
	fma.rn.f32 	%f306, %f283, %f298, %f226;
	fma.rn.f32 	%f307, %f284, %f291, %f227;
	fma.rn.f32 	%f308, %f284, %f292, %f228;
	fma.rn.f32 	%f309, %f284, %f293, %f229;
	fma.rn.f32 	%f310, %f284, %f294, %f230;
	fma.rn.f32 	%f311, %f284, %f295, %f231;
	fma.rn.f32 	%f312, %f284, %f296, %f232;
	fma.rn.f32 	%f313, %f284, %f297, %f233;
	fma.rn.f32 	%f314, %f284, %f298, %f234;
	fma.rn.f32 	%f315, %f285, %f291, %f235;
	fma.rn.f32 	%f316, %f285, %f292, %f236;
	fma.rn.f32 	%f317, %f285, %f293, %f237;
	fma.rn.f32 	%f318, %f285, %f294, %f238;
	fma.rn.f32 	%f319, %f285, %f295, %f239;
	fma.rn.f32 	%f320, %f285, %f296, %f240;
	fma.rn.f32 	%f321, %f285, %f297, %f241;
	fma.rn.f32 	%f322, %f285, %f298, %f242;
	fma.rn.f32 	%f323, %f286, %f291, %f243;
	fma.rn.f32 	%f324, %f286, %f292, %f244;
	fma.rn.f32 	%f325, %f286, %f293, %f245;
	fma.rn.f32 	%f326, %f286, %f294, %f246;
	fma.rn.f32 	%f327, %f286, %f295, %f247;
	fma.rn.f32 	%f328, %f286, %f296, %f248;
	fma.rn.f32 	%f329, %f286, %f297, %f249;
	fma.rn.f32 	%f330, %f286, %f298, %f250;
	fma.rn.f32 	%f331, %f287, %f291, %f251;
	fma.rn.f32 	%f332, %f287, %f292, %f252;
	fma.rn.f32 	%f333, %f287, %f293, %f253;
	fma.rn.f32 	%f334, %f287, %f294, %f254;
	fma.rn.f32 	%f335, %f287, %f295, %f255;
	fma.rn.f32 	%f336, %f287, %f296, %f256;
	fma.rn.f32 	%f337, %f287, %f297, %f257;
	fma.rn.f32 	%f338, %f287, %f298, %f258;
	fma.rn.f32 	%f339, %f288, %f291, %f259;
	fma.rn.f32 	%f340, %f288, %f292, %f260;
	fma.rn.f32 	%f341, %f288, %f293, %f261;
	fma.rn.f32 	%f342, %f288, %f294, %f262;
	fma.rn.f32 	%f343, %f288, %f295, %f263;
	fma.rn.f32 	%f344, %f288, %f296, %f264;
	fma.rn.f32 	%f345, %f288, %f297, %f265;
	fma.rn.f32 	%f346, %f288, %f298, %f266;
	fma.rn.f32 	%f347, %f289, %f291, %f267;
	fma.rn.f32 	%f348, %f289, %f292, %f268;
	fma.rn.f32 	%f349, %f289, %f293, %f269;
	fma.rn.f32 	%f350, %f289, %f294, %f270;
	fma.rn.f32 	%f351, %f289, %f295, %f271;
	fma.rn.f32 	%f352, %f289, %f296, %f272;
	fma.rn.f32 	%f353, %f289, %f297, %f273;
	fma.rn.f32 	%f354, %f289, %f298, %f274;
	fma.rn.f32 	%f355, %f290, %f291, %f275;
	fma.rn.f32 	%f356, %f290, %f292, %f276;
	fma.rn.f32 	%f357, %f290, %f293, %f277;
	fma.rn.f32 	%f358, %f290, %f294, %f278;
	fma.rn.f32 	%f359, %f290, %f295, %f279;
	fma.rn.f32 	%f360, %f290, %f296, %f280;
	fma.rn.f32 	%f361, %f290, %f297, %f281;
	fma.rn.f32 	%f362, %f290, %f298, %f282;
	ld.shared.v4.f32 	{%f363, %f364, %f365, %f366}, [%r47+1024];
	ld.shared.v4.f32 	{%f367, %f368, %f369, %f370}, [%r47+1280];
	ld.shared.v4.f32 	{%f371, %f372, %f373, %f374}, [%r49+1024];
	ld.shared.v4.f32 	{%f375, %f376, %f377, %f378}, [%r49+1280];
	fma.rn.f32 	%f379, %f363, %f371, %f299;
	fma.rn.f32 	%f380, %f363, %f372, %f300;
	fma.rn.f32 	%f381, %f363, %f373, %f301;
	fma.rn.f32 	%f382, %f363, %f374, %f302;
	fma.rn.f32 	%f383, %f363, %f375, %f303;
	fma.rn.f32 	%f384, %f363, %f376, %f304;
	fma.rn.f32 	%f385, %f363, %f377, %f305;
	fma.rn.f32 	%f386, %f363, %f378, %f306;
	fma.rn.f32 	%f387, %f364, %f371, %f307;
	fma.rn.f32 	%f388, %f364, %f372, %f308;
	fma.rn.f32 	%f389, %f364, %f373, %f309;
	fma.rn.f32 	%f390, %f364, %f374, %f310;
	fma.rn.f32 	%f391, %f364, %f375, %f311;
	fma.rn.f32 	%f392, %f364, %f376, %f312;
	fma.rn.f32 	%f393, %f364, %f377, %f313;
	fma.rn.f32 	%f394, %f364, %f378, %f314;
	fma.rn.f32 	%f395, %f365, %f371, %f315;
	fma.rn.f32 	%f396, %f365, %f372, %f316;
	fma.rn.f32 	%f397, %f365, %f373, %f317;
	fma.rn.f32 	%f398, %f365, %f374, %f318;
	fma.rn.f32 	%f399, %f365, %f375, %f319;
	fma.rn.f32 	%f400, %f365, %f376, %f320;
	fma.rn.f32 	%f401, %f365, %f377, %f321;
	fma.rn.f32 	%f402, %f365, %f378, %f322;
	fma.rn.f32 	%f403, %f366, %f371, %f323;
	fma.rn.f32 	%f404, %f366, %f372, %f324;
	fma.rn.f32 	%f405, %f366, %f373, %f325;
	fma.rn.f32 	%f406, %f366, %f374, %f326;
	fma.rn.f32 	%f407, %f366, %f375, %f327;
	fma.rn.f32 	%f408, %f366, %f376, %f328;
	fma.rn.f32 	%f409, %f366, %f377, %f329;
	fma.rn.f32 	%f410, %f366, %f378, %f330;
	fma.rn.f32 	%f411, %f367, %f371, %f331;
	fma.rn.f32 	%f412, %f367, %f372, %f332;
	fma.rn.f32 	%f413, %f367, %f373, %f333;
	fma.rn.f32 	%f414, %f367, %f374, %f334;
	fma.rn.f32 	%f415, %f367, %f375, %f335;
	fma.rn.f32 	%f416, %f367, %f376, %f336;
	fma.rn.f32 	%f417, %f367, %f377, %f337;
	fma.rn.f32 	%f418, %f367, %f378, %f338;
	fma.rn.f32 	%f419, %f368, %f371, %f339;
	fma.rn.f32 	%f420, %f368, %f372, %f340;
	fma.rn.f32 	%f421, %f368, %f373, %f341;
	fma.rn.f32 	%f422, %f368, %f374, %f342;
	fma.rn.f32 	%f423, %f368, %f375, %f343;
	fma.rn.f32 	%f424, %f368, %f376, %f344;
	fma.rn.f32 	%f425, %f368, %f377, %f345;
	fma.rn.f32 	%f426, %f368, %f378, %f346;
	fma.rn.f32 	%f427, %f369, %f371, %f347;
	fma.rn.f32 	%f428, %f369, %f372, %f348;
	fma.rn.f32 	%f429, %f369, %f373, %f349;
	fma.rn.f32 	%f430, %f369, %f374, %f350;
	fma.rn.f32 	%f431, %f369, %f375, %f351;
	fma.rn.f32 	%f432, %f369, %f376, %f352;
	fma.rn.f32 	%f433, %f369, %f377, %f353;
	fma.rn.f32 	%f434, %f369, %f378, %f354;
	fma.rn.f32 	%f435, %f370, %f371, %f355;
	fma.rn.f32 	%f436, %f370, %f372, %f356;
	fma.rn.f32 	%f437, %f370, %f373, %f357;
	fma.rn.f32 	%f438, %f370, %f374, %f358;
	fma.rn.f32 	%f439, %f370, %f375, %f359;
	fma.rn.f32 	%f440, %f370, %f376, %f360;
	fma.rn.f32 	%f441, %f370, %f377, %f361;
	fma.rn.f32 	%f442, %f370, %f378, %f362;
	ld.shared.v4.f32 	{%f443, %f444, %f445, %f446}, [%r47+1536];
	ld.shared.v4.f32 	{%f447, %f448, %f449, %f450}, [%r47+1792];
	ld.shared.v4.f32 	{%f451, %f452, %f453, %f454}, [%r49+1536];
	ld.shared.v4.f32 	{%f455, %f456, %f457, %f458}, [%r49+1792];
	fma.rn.f32 	%f459, %f443, %f451, %f379;
	fma.rn.f32 	%f460, %f443, %f452, %f380;
	fma.rn.f32 	%f461, %f443, %f453, %f381;
	fma.rn.f32 	%f462, %f443, %f454, %f382;
	fma.rn.f32 	%f463, %f443, %f455, %f383;
	fma.rn.f32 	%f464, %f443, %f456, %f384;
	fma.rn.f32 	%f465, %f443, %f457, %f385;
	fma.rn.f32 	%f466, %f443, %f458, %f386;
	fma.rn.f32 	%f467, %f444, %f451, %f387;
	fma.rn.f32 	%f468, %f444, %f452, %f388;
	fma.rn.f32 	%f469, %f444, %f453, %f389;
	fma.rn.f32 	%f470, %f444, %f454, %f390;
	fma.rn.f32 	%f471, %f444, %f455, %f391;
	fma.rn.f32 	%f472, %f444, %f456, %f392;
	fma.rn.f32 	%f473, %f444, %f457, %f393;
	fma.rn.f32 	%f474, %f444, %f458, %f394;
	fma.rn.f32 	%f475, %f445, %f451, %f395;
	fma.rn.f32 	%f476, %f445, %f452, %f396;
	fma.rn.f32 	%f477, %f445, %f453, %f397;
	fma.rn.f32 	%f478, %f445, %f454, %f398;
	fma.rn.f32 	%f479, %f445, %f455, %f399;
	fma.rn.f32 	%f480, %f445, %f456, %f400;
	fma.rn.f32 	%f481, %f445, %f457, %f401;
	fma.rn.f32 	%f482, %f445, %f458, %f402;
	fma.rn.f32 	%f483, %f446, %f451, %f403;
	fma.rn.f32 	%f484, %f446, %f452, %f404;
	fma.rn.f32 	%f485, %f446, %f453, %f405;
	fma.rn.f32 	%f486, %f446, %f454, %f406;
	fma.rn.f32 	%f487, %f446, %f455, %f407;
	fma.rn.f32 	%f488, %f446, %f456, %f408;
	fma.rn.f32 	%f489, %f446, %f457, %f409;
	fma.rn.f32 	%f490, %f446, %f458, %f410;
	fma.rn.f32 	%f491, %f447, %f451, %f411;
	fma.rn.f32 	%f492, %f447, %f452, %f412;
	fma.rn.f32 	%f493, %f447, %f453, %f413;
	fma.rn.f32 	%f494, %f447, %f454, %f414;
	fma.rn.f32 	%f495, %f447, %f455, %f415;
	fma.rn.f32 	%f496, %f447, %f456, %f416;
	fma.rn.f32 	%f497, %f447, %f457, %f417;
	fma.rn.f32 	%f498, %f447, %f458, %f418;
	fma.rn.f32 	%f499, %f448, %f451, %f419;
	fma.rn.f32 	%f500, %f448, %f452, %f420;
	fma.rn.f32 	%f501, %f448, %f453, %f421;
	fma.rn.f32 	%f502, %f448, %f454, %f422;
	fma.rn.f32 	%f503, %f448, %f455, %f423;
	fma.rn.f32 	%f504, %f448, %f456, %f424;
	fma.rn.f32 	%f505, %f448, %f457, %f425;
	fma.rn.f32 	%f506, %f448, %f458, %f426;
	fma.rn.f32 	%f507, %f449, %f451, %f427;
	fma.rn.f32 	%f508, %f449, %f452, %f428;
	fma.rn.f32 	%f509, %f449, %f453, %f429;
	fma.rn.f32 	%f510, %f449, %f454, %f430;
	fma.rn.f32 	%f511, %f449, %f455, %f431;
	fma.rn.f32 	%f512, %f449, %f456, %f432;
	fma.rn.f32 	%f513, %f449, %f457, %f433;
	fma.rn.f32 	%f514, %f449, %f458, %f434;
	fma.rn.f32 	%f515, %f450, %f451, %f435;
	fma.rn.f32 	%f516, %f450, %f452, %f436;
	fma.rn.f32 	%f517, %f450, %f453, %f437;
	fma.rn.f32 	%f518, %f450, %f454, %f438;
	fma.rn.f32 	%f519, %f450, %f455, %f439;
	fma.rn.f32 	%f520, %f450, %f456, %f440;
	fma.rn.f32 	%f521, %f450, %f457, %f441;
	fma.rn.f32 	%f522, %f450, %f458, %f442;
	ld.shared.v4.f32 	{%f523, %f524, %f525, %f526}, [%r47+2048];
	ld.shared.v4.f32 	{%f527, %f528, %f529, %f530}, [%r47+2304];
	ld.shared.v4.f32 	{%f531, %f532, %f533, %f534}, [%r49+2048];
	ld.shared.v4.f32 	{%f535, %f536, %f537, %f538}, [%r49+2304];
	fma.rn.f32 	%f539, %f523, %f531, %f459;
	fma.rn.f32 	%f540, %f523, %f532, %f460;
	fma.rn.f32 	%f541, %f523, %f533, %f461;
	fma.rn.f32 	%f542, %f523, %f534, %f462;
	fma.rn.f32 	%f543, %f523, %f535, %f463;
	fma.rn.f32 	%f544, %f523, %f536, %f464;
	fma.rn.f32 	%f545, %f523, %f537, %f465;
	fma.rn.f32 	%f546, %f523, %f538, %f466;
	fma.rn.f32 	%f547, %f524, %f531, %f467;
	fma.rn.f32 	%f548, %f524, %f532, %f468;
	fma.rn.f32 	%f549, %f524, %f533, %f469;
	fma.rn.f32 	%f550, %f524, %f534, %f470;
	fma.rn.f32 	%f551, %f524, %f535, %f471;
	fma.rn.f32 	%f552, %f524, %f536, %f472;
	fma.rn.f32 	%f553, %f524, %f537, %f473;
	fma.rn.f32 	%f554, %f524, %f538, %f474;
	fma.rn.f32 	%f555, %f525, %f531, %f475;
	fma.rn.f32 	%f556, %f525, %f532, %f476;
	fma.rn.f32 	%f557, %f525, %f533, %f477;
	fma.rn.f32 	%f558, %f525, %f534, %f478;
	fma.rn.f32 	%f559, %f525, %f535, %f479;
	fma.rn.f32 	%f560, %f525, %f536, %f480;
	fma.rn.f32 	%f561, %f525, %f537, %f481;
	fma.rn.f32 	%f562, %f525, %f538, %f482;
	fma.rn.f32 	%f563, %f526, %f531, %f483;
	fma.rn.f32 	%f564, %f526, %f532, %f484;
	fma.rn.f32 	%f565, %f526, %f533, %f485;
	fma.rn.f32 	%f566, %f526, %f534, %f486;
	fma.rn.f32 	%f567, %f526, %f535, %f487;
	fma.rn.f32 	%f568, %f526, %f536, %f488;
	fma.rn.f32 	%f569, %f526, %f537, %f489;
	fma.rn.f32 	%f570, %f526, %f538, %f490;
	fma.rn.f32 	%f571, %f527, %f531, %f491;
	fma.rn.f32 	%f572, %f527, %f532, %f492;
	fma.rn.f32 	%f573, %f527, %f533, %f493;
	fma.rn.f32 	%f574, %f527, %f534, %f494;
	fma.rn.f32 	%f575, %f527, %f535, %f495;
	fma.rn.f32 	%f576, %f527, %f536, %f496;
	fma.rn.f32 	%f577, %f527, %f537, %f497;
	fma.rn.f32 	%f578, %f527, %f538, %f498;
	fma.rn.f32 	%f579, %f528, %f531, %f499;
	fma.rn.f32 	%f580, %f528, %f532, %f500;
	fma.rn.f32 	%f581, %f528, %f533, %f501;
	fma.rn.f32 	%f582, %f528, %f534, %f502;
	fma.rn.f32 	%f583, %f528, %f535, %f503;
	fma.rn.f32 	%f584, %f528, %f536, %f504;
	fma.rn.f32 	%f585, %f528, %f537, %f505;
	fma.rn.f32 	%f586, %f528, %f538, %f506;
	fma.rn.f32 	%f587, %f529, %f531, %f507;
	fma.rn.f32 	%f588, %f529, %f532, %f508;
	fma.rn.f32 	%f589, %f529, %f533, %f509;
	fma.rn.f32 	%f590, %f529, %f534, %f510;
	fma.rn.f32 	%f591, %f529, %f535, %f511;
	fma.rn.f32 	%f592, %f529, %f536, %f512;
	fma.rn.f32 	%f593, %f529, %f537, %f513;
	fma.rn.f32 	%f594, %f529, %f538, %f514;
	fma.rn.f32 	%f595, %f530, %f531, %f515;
	fma.rn.f32 	%f596, %f530, %f532, %f516;
	fma.rn.f32 	%f597, %f530, %f533, %f517;
	fma.rn.f32 	%f598, %f530, %f534, %f518;
	fma.rn.f32 	%f599, %f530, %f535, %f519;
	fma.rn.f32 	%f600, %f530, %f536, %f520;
	fma.rn.f32 	%f601, %f530, %f537, %f521;
	fma.rn.f32 	%f602, %f530, %f538, %f522;
	ld.shared.v4.f32 	{%f603, %f604, %f605, %f606}, [%r47+2560];
	ld.shared.v4.f32 	{%f607, %f608, %f609, %f610}, [%r47+2816];
	ld.shared.v4.f32 	{%f611, %f612, %f613, %f614}, [%r49+2560];
	ld.shared.v4.f32 	{%f615, %f616, %f617, %f618}, [%r49+2816];
	fma.rn.f32 	%f619, %f603, %f611, %f539;
	fma.rn.f32 	%f620, %f603, %f612, %f540;
	fma.rn.f32 	%f621, %f603, %f613, %f541;
	fma.rn.f32 	%f622, %f603, %f614, %f542;
	fma.rn.f32 	%f623, %f603, %f615, %f543;
	fma.rn.f32 	%f624, %f603, %f616, %f544;
	fma.rn.f32 	%f625, %f603, %f617, %f545;
	fma.rn.f32 	%f626, %f603, %f618, %f546;
	fma.rn.f32 	%f627, %f604, %f611, %f547;
	fma.rn.f32 	%f628, %f604, %f612, %f548;
	fma.rn.f32 	%f629, %f604, %f613, %f549;
	fma.rn.f32 	%f630, %f604, %f614, %f550;
	fma.rn.f32 	%f631, %f604, %f615, %f551;
	fma.rn.f32 	%f632, %f604, %f616, %f552;
	fma.rn.f32 	%f633, %f604, %f617, %f553;
	fma.rn.f32 	%f634, %f604, %f618, %f554;
	fma.rn.f32 	%f635, %f605, %f611, %f555;
	fma.rn.f32 	%f636, %f605, %f612, %f556;
	fma.rn.f32 	%f637, %f605, %f613, %f557;
	fma.rn.f32 	%f638, %f605, %f614, %f558;
	fma.rn.f32 	%f639, %f605, %f615, %f559;
	fma.rn.f32 	%f640, %f605, %f616, %f560;
	fma.rn.f32 	%f641, %f605, %f617, %f561;
	fma.rn.f32 	%f642, %f605, %f618, %f562;
	fma.rn.f32 	%f643, %f606, %f611, %f563;
	fma.rn.f32 	%f644, %f606, %f612, %f564;
	fma.rn.f32 	%f645, %f606, %f613, %f565;
	fma.rn.f32 	%f646, %f606, %f614, %f566;
	fma.rn.f32 	%f647, %f606, %f615, %f567;
	fma.rn.f32 	%f648, %f606, %f616, %f568;
	fma.rn.f32 	%f649, %f606, %f617, %f569;
	fma.rn.f32 	%f650, %f606, %f618, %f570;
	fma.rn.f32 	%f651, %f607, %f611, %f571;
	fma.rn.f32 	%f652, %f607, %f612, %f572;
	fma.rn.f32 	%f653, %f607, %f613, %f573;
	fma.rn.f32 	%f654, %f607, %f614, %f574;
	fma.rn.f32 	%f655, %f607, %f615, %f575;
	fma.rn.f32 	%f656, %f607, %f616, %f576;
	fma.rn.f32 	%f657, %f607, %f617, %f577;
	fma.rn.f32 	%f658, %f607, %f618, %f578;
	fma.rn.f32 	%f659, %f608, %f611, %f579;
	fma.rn.f32 	%f660, %f608, %f612, %f580;
	fma.rn.f32 	%f661, %f608, %f613, %f581;
	fma.rn.f32 	%f662, %f608, %f614, %f582;
	fma.rn.f32 	%f663, %f608, %f615, %f583;
	fma.rn.f32 	%f664, %f608, %f616, %f584;
	fma.rn.f32 	%f665, %f608, %f617, %f585;
	fma.rn.f32 	%f666, %f608, %f618, %f586;
	fma.rn.f32 	%f667, %f609, %f611, %f587;
	fma.rn.f32 	%f668, %f609, %f612, %f588;
	fma.rn.f32 	%f669, %f609, %f613, %f589;
	fma.rn.f32 	%f670, %f609, %f614, %f590;
	fma.rn.f32 	%f671, %f609, %f615, %f591;
	fma.rn.f32 	%f672, %f609, %f616, %f592;
	fma.rn.f32 	%f673, %f609, %f617, %f593;
	fma.rn.f32 	%f674, %f609, %f618, %f594;
	fma.rn.f32 	%f675, %f610, %f611, %f595;
	fma.rn.f32 	%f676, %f610, %f612, %f596;
	fma.rn.f32 	%f677, %f610, %f613, %f597;
	fma.rn.f32 	%f678, %f610, %f614, %f598;
	fma.rn.f32 	%f679, %f610, %f615, %f599;
	fma.rn.f32 	%f680, %f610, %f616, %f600;
	fma.rn.f32 	%f681, %f610, %f617, %f601;
	fma.rn.f32 	%f682, %f610, %f618, %f602;
	ld.shared.v4.f32 	{%f683, %f684, %f685, %f686}, [%r47+3072];
	ld.shared.v4.f32 	{%f687, %f688, %f689, %f690}, [%r47+3328];
	ld.shared.v4.f32 	{%f691, %f692, %f693, %f694}, [%r49+3072];
	ld.shared.v4.f32 	{%f695, %f696, %f697, %f698}, [%r49+3328];
	fma.rn.f32 	%f699, %f683, %f691, %f619;
	fma.rn.f32 	%f700, %f683, %f692, %f620;
	fma.rn.f32 	%f701, %f683, %f693, %f621;
	fma.rn.f32 	%f702, %f683, %f694, %f622;
	fma.rn.f32 	%f703, %f683, %f695, %f623;
	fma.rn.f32 	%f704, %f683, %f696, %f624;
	fma.rn.f32 	%f705, %f683, %f697, %f625;
	fma.rn.f32 	%f706, %f683, %f698, %f626;
	fma.rn.f32 	%f707, %f684, %f691, %f627;
	fma.rn.f32 	%f708, %f684, %f692, %f628;
	fma.rn.f32 	%f709, %f684, %f693, %f629;
	fma.rn.f32 	%f710, %f684, %f694, %f630;
	fma.rn.f32 	%f711, %f684, %f695, %f631;
	fma.rn.f32 	%f712, %f684, %f696, %f632;
	fma.rn.f32 	%f713, %f684, %f697, %f633;
	fma.rn.f32 	%f714, %f684, %f698, %f634;
	fma.rn.f32 	%f715, %f685, %f691, %f635;
	fma.rn.f32 	%f716, %f685, %f692, %f636;
	fma.rn.f32 	%f717, %f685, %f693, %f637;
	fma.rn.f32 	%f718, %f685, %f694, %f638;
	fma.rn.f32 	%f719, %f685, %f695, %f639;
	fma.rn.f32 	%f720, %f685, %f696, %f640;
	fma.rn.f32 	%f721, %f685, %f697, %f641;
	fma.rn.f32 	%f722, %f685, %f698, %f642;
	fma.rn.f32 	%f723, %f686, %f691, %f643;
	fma.rn.f32 	%f724, %f686, %f692, %f644;
	fma.rn.f32 	%f725, %f686, %f693, %f645;
	fma.rn.f32 	%f726, %f686, %f694, %f646;
	fma.rn.f32 	%f727, %f686, %f695, %f647;
	fma.rn.f32 	%f728, %f686, %f696, %f648;
	fma.rn.f32 	%f729, %f686, %f697, %f649;
	fma.rn.f32 	%f730, %f686, %f698, %f650;
	fma.rn.f32 	%f731, %f687, %f691, %f651;
	fma.rn.f32 	%f732, %f687, %f692, %f652;
	fma.rn.f32 	%f733, %f687, %f693, %f653;
	fma.rn.f32 	%f734, %f687, %f694, %f654;
	fma.rn.f32 	%f735, %f687, %f695, %f655;
	fma.rn.f32 	%f736, %f687, %f696, %f656;
	fma.rn.f32 	%f737, %f687, %f697, %f657;
	fma.rn.f32 	%f738, %f687, %f698, %f658;
	fma.rn.f32 	%f739, %f688, %f691, %f659;
	fma.rn.f32 	%f740, %f688, %f692, %f660;
	fma.rn.f32 	%f741, %f688, %f693, %f661;
	fma.rn.f32 	%f742, %f688, %f694, %f662;
	fma.rn.f32 	%f743, %f688, %f695, %f663;
	fma.rn.f32 	%f744, %f688, %f696, %f664;
	fma.rn.f32 	%f745, %f688, %f697, %f665;
	fma.rn.f32 	%f746, %f688, %f698, %f666;
	fma.rn.f32 	%f747, %f689, %f691, %f667;
	fma.rn.f32 	%f748, %f689, %f692, %f668;
	fma.rn.f32 	%f749, %f689, %f693, %f669;
	fma.rn.f32 	%f750, %f689, %f694, %f670;
	fma.rn.f32 	%f751, %f689, %f695, %f671;
	fma.rn.f32 	%f752, %f689, %f696, %f672;
	fma.rn.f32 	%f753, %f689, %f697, %f673;
	fma.rn.f32 	%f754, %f689, %f698, %f674;
	fma.rn.f32 	%f755, %f690, %f691, %f675;
	fma.rn.f32 	%f756, %f690, %f692, %f676;
	fma.rn.f32 	%f757, %f690, %f693, %f677;
	fma.rn.f32 	%f758, %f690, %f694, %f678;
	fma.rn.f32 	%f759, %f690, %f695, %f679;
	fma.rn.f32 	%f760, %f690, %f696, %f680;
	fma.rn.f32 	%f761, %f690, %f697, %f681;
	fma.rn.f32 	%f762, %f690, %f698, %f682;
	ld.shared.v4.f32 	{%f763, %f764, %f765, %f766}, [%r47+3584];
	ld.shared.v4.f32 	{%f767, %f768, %f769, %f770}, [%r47+3840];
	ld.shared.v4.f32 	{%f771, %f772, %f773, %f774}, [%r49+3584];
	ld.shared.v4.f32 	{%f775, %f776, %f777, %f778}, [%r49+3840];
	fma.rn.f32 	%f906, %f763, %f771, %f699;
	fma.rn.f32 	%f905, %f763, %f772, %f700;
	fma.rn.f32 	%f904, %f763, %f773, %f701;
	fma.rn.f32 	%f903, %f763, %f774, %f702;
	fma.rn.f32 	%f902, %f763, %f775, %f703;
	fma.rn.f32 	%f901, %f763, %f776, %f704;
	fma.rn.f32 	%f900, %f763, %f777, %f705;
	fma.rn.f32 	%f899, %f763, %f778, %f706;
	fma.rn.f32 	%f898, %f764, %f771, %f707;
	fma.rn.f32 	%f897, %f764, %f772, %f708;
	fma.rn.f32 	%f896, %f764, %f773, %f709;
	fma.rn.f32 	%f895, %f764, %f774, %f710;
	fma.rn.f32 	%f894, %f764, %f775, %f711;
	fma.rn.f32 	%f893, %f764, %f776, %f712;
	fma.rn.f32 	%f892, %f764, %f777, %f713;
	fma.rn.f32 	%f891, %f764, %f778, %f714;
	fma.rn.f32 	%f890, %f765, %f771, %f715;
	fma.rn.f32 	%f889, %f765, %f772, %f716;
	fma.rn.f32 	%f888, %f765, %f773, %f717;
	fma.rn.f32 	%f887, %f765, %f774, %f718;
	fma.rn.f32 	%f886, %f765, %f775, %f719;
	fma.rn.f32 	%f885, %f765, %f776, %f720;
	fma.rn.f32 	%f884, %f765, %f777, %f721;
	fma.rn.f32 	%f883, %f765, %f778, %f722;
	fma.rn.f32 	%f882, %f766, %f771, %f723;
	fma.rn.f32 	%f881, %f766, %f772, %f724;
	fma.rn.f32 	%f880, %f766, %f773, %f725;
	fma.rn.f32 	%f879, %f766, %f774, %f726;
	fma.rn.f32 	%f878, %f766, %f775, %f727;
	fma.rn.f32 	%f877, %f766, %f776, %f728;
	fma.rn.f32 	%f876, %f766, %f777, %f729;
	fma.rn.f32 	%f875, %f766, %f778, %f730;
	fma.rn.f32 	%f874, %f767, %f771, %f731;
	fma.rn.f32 	%f873, %f767, %f772, %f732;
	fma.rn.f32 	%f872, %f767, %f773, %f733;
	fma.rn.f32 	%f871, %f767, %f774, %f734;
	fma.rn.f32 	%f870, %f767, %f775, %f735;
	fma.rn.f32 	%f869, %f767, %f776, %f736;
	fma.rn.f32 	%f868, %f767, %f777, %f737;
	fma.rn.f32 	%f867, %f767, %f778, %f738;
	fma.rn.f32 	%f866, %f768, %f771, %f739;
	fma.rn.f32 	%f865, %f768, %f772, %f740;
	fma.rn.f32 	%f864, %f768, %f773, %f741;
	fma.rn.f32 	%f863, %f768, %f774, %f742;
	fma.rn.f32 	%f862, %f768, %f775, %f743;
	fma.rn.f32 	%f861, %f768, %f776, %f744;
	fma.rn.f32 	%f860, %f768, %f777, %f745;
	fma.rn.f32 	%f859, %f768, %f778, %f746;
	fma.rn.f32 	%f858, %f769, %f771, %f747;
	fma.rn.f32 	%f857, %f769, %f772, %f748;
	fma.rn.f32 	%f856, %f769, %f773, %f749;
	fma.rn.f32 	%f855, %f769, %f774, %f750;
	fma.rn.f32 	%f854, %f769, %f775, %f751;
	fma.rn.f32 	%f853, %f769, %f776, %f752;
	fma.rn.f32 	%f852, %f769, %f777, %f753;
	fma.rn.f32 	%f851, %f769, %f778, %f754;
	fma.rn.f32 	%f850, %f770, %f771, %f755;
	fma.rn.f32 	%f849, %f770, %f772, %f756;
	fma.rn.f32 	%f848, %f770, %f773, %f757;
	fma.rn.f32 	%f847, %f770, %f774, %f758;
	fma.rn.f32 	%f846, %f770, %f775, %f759;
	fma.rn.f32 	%f845, %f770, %f776, %f760;
	fma.rn.f32 	%f844, %f770, %f777, %f761;
	fma.rn.f32 	%f843, %f770, %f778, %f762;
	bar.sync 	0;
	add.s32 	%r69, %r69, 1;
	setp.eq.s32 	%p2, %r69, 0;
	add.s32 	%r68, %r68, 8;
	shl.b32 	%r50, %r65, 3;
	add.s32 	%r67, %r67, %r50;
	@%p2 bra 	$L__BB0_3;
	bra.uni 	$L__BB0_2;
$L__BB0_3:
	ld.param.u32 	%r66, [_Z8sgemm_V2PfS_S_iii_param_4];
	ld.param.u64 	%rd24, [_Z8sgemm_V2PfS_S_iii_param_2];
	cvta.to.global.u64 	%rd10, %rd24;
	mov.u32 	%r51, %tid.y;
	shl.b32 	%r52, %r51, 2;
	mov.u32 	%r53, %ctaid.y;
	shl.b32 	%r54, %r53, 7;
	add.s32 	%r55, %r54, %r52;
	mov.u32 	%r56, %tid.x;
	shl.b32 	%r57, %r56, 2;
	mov.u32 	%r58, %ctaid.x;
	shl.b32 	%r59, %r58, 7;
	add.s32 	%r60, %r59, %r57;
	mad.lo.s32 	%r61, %r55, %r66, %r60;
	mul.wide.s32 	%rd11, %r61, 4;
	add.s64 	%rd12, %rd10, %rd11;
	st.global.v4.f32 	[%rd12], {%f906, %f905, %f904, %f903};
	st.global.v4.f32 	[%rd12+256], {%f902, %f901, %f900, %f899};
	mul.wide.s32 	%rd13, %r66, 4;
	add.s64 	%rd14, %rd12, %rd13;
	st.global.v4.f32 	[%rd14], {%f898, %f897, %f896, %f895};
	st.global.v4.f32 	[%rd14+256], {%f894, %f893, %f892, %f891};
	add.s64 	%rd15, %rd14, %rd13;
	st.global.v4.f32 	[%rd15], {%f890, %f889, %f888, %f887};
	st.global.v4.f32 	[%rd15+256], {%f886, %f885, %f884, %f883};
	add.s64 	%rd16, %rd15, %rd13;
	st.global.v4.f32 	[%rd16], {%f882, %f881, %f880, %f879};
	st.global.v4.f32 	[%rd16+256], {%f878, %f877, %f876, %f875};
	add.s32 	%r62, %r55, 64;
	mad.lo.s32 	%r63, %r62, %r66, %r60;
	mul.wide.s32 	%rd17, %r63, 4;
	add.s64 	%rd18, %rd10, %rd17;
	st.global.v4.f32 	[%rd18], {%f874, %f873, %f872, %f871};
	st.global.v4.f32 	[%rd18+256], {%f870, %f869, %f868, %f867};
	add.s64 	%rd19, %rd18, %rd13;
	st.global.v4.f32 	[%rd19], {%f866, %f865, %f864, %f863};
	st.global.v4.f32 	[%rd19+256], {%f862, %f861, %f860, %f859};
	add.s64 	%rd20, %rd19, %rd13;
	st.global.v4.f32 	[%rd20], {%f858, %f857, %f856, %f855};
	st.global.v4.f32 	[%rd20+256], {%f854, %f853, %f852, %f851};
	add.s64 	%rd21, %rd20, %rd13;
	st.global.v4.f32 	[%rd21], {%f850, %f849, %f848, %f847};
	st.global.v4.f32 	[%rd21+256], {%f846, %f845, %f844, %f843};
	ret;

}


// ===== COMPILED SASS (sm_100) =====

	.target	sm_100

	.elftype	@"ET_EXEC"


//--------------------- .note.nv.tkinfo           --------------------------
	.section	.note.nv.tkinfo,"",@"SHT_NOTE"
	.sectionflags	@"SHF_NOTE_NV_TKINFO"
	.tkinfo
        /*0018*/ 	.word	0x00000002
        /*0030*/ 	.string	""
        /*0030*/ 	.string	"ptxas"
        /*0030*/ 	.string	"Cuda compilation tools, release 13.0, V13.0.88"
        /*0030*/ 	.string	"Build cuda_13.0.r13.0/compiler.36424714_0"
        /*0030*/ 	.string	"-arch sm_100 -m 64 "



//--------------------- .note.nv.cuinfo           --------------------------
	.section	.note.nv.cuinfo,"",@"SHT_NOTE"
	.sectionflags	@"SHF_NOTE_NV_CUINFO"
        /*0018*/ 	.short	0x0002
        /*001a*/ 	.short	0x0064
        /*001c*/ 	.short	0x0082
	.zero		2


//--------------------- .nv.info                  --------------------------
	.section	.nv.info,"",@"SHT_CUDA_INFO"
	.align	4


	//----- nvinfo : EIATTR_REGCOUNT
	.align		4
        /*0000*/ 	.byte	0x04, 0x2f
        /*0002*/ 	.short	(.L_1 - .L_0)
	.align		4
.L_0:
        /*0004*/ 	.word	index@(_Z8sgemm_V2PfS_S_iii)
        /*0008*/ 	.word	0x0000007f


	//----- nvinfo : EIATTR_FRAME_SIZE
	.align		4
.L_1:
        /*000c*/ 	.byte	0x04, 0x11
        /*000e*/ 	.short	(.L_3 - .L_2)
	.align		4
.L_2:
        /*0010*/ 	.word	index@(_Z8sgemm_V2PfS_S_iii)
        /*0014*/ 	.word	0x00000000


	//----- nvinfo : EIATTR_MIN_STACK_SIZE
	.align		4
.L_3:
        /*0018*/ 	.byte	0x04, 0x12
        /*001a*/ 	.short	(.L_5 - .L_4)
	.align		4
.L_4:
        /*001c*/ 	.word	index@(_Z8sgemm_V2PfS_S_iii)
        /*0020*/ 	.word	0x00000000
.L_5:


//--------------------- .nv.compat                --------------------------
	.section	.nv.compat,"",@"SHT_CUDA_COMPAT_INFO"
	.align	4
        /*0000*/ 	.byte	0x02, 0x09, 0x00, 0x00, 0x02, 0x02, 0x01, 0x00, 0x02, 0x05, 0x05, 0x00, 0x03, 0x07, 0x01, 0x01
        /*0010*/ 	.byte	0x02, 0x03, 0x00, 0x00, 0x02, 0x06, 0x01, 0x00, 0x04, 0x0b, 0x08, 0x00, 0x09, 0x00, 0x00, 0x00
        /*0020*/ 	.byte	0x00, 0x00, 0x00, 0x00


//--------------------- .nv.info._Z8sgemm_V2PfS_S_iii --------------------------
	.section	.nv.info._Z8sgemm_V2PfS_S_iii,"",@"SHT_CUDA_INFO"
	.sectionflags	@""
	.align	4


	//----- nvinfo : EIATTR_CUDA_API_VERSION
	.align		4
        /*0000*/ 	.byte	0x04, 0x37
        /*0002*/ 	.short	(.L_7 - .L_6)
.L_6:
        /*0004*/ 	.word	0x00000082


	//----- nvinfo : EIATTR_KPARAM_INFO
	.align		4
.L_7:
        /*0008*/ 	.byte	0x04, 0x17
        /*000a*/ 	.short	(.L_9 - .L_8)
.L_8:
        /*000c*/ 	.word	0x00000000
        /*0010*/ 	.short	0x0005
        /*0012*/ 	.short	0x0020
        /*0014*/ 	.byte	0x00, 0xf0, 0x11, 0x00


	//----- nvinfo : EIATTR_KPARAM_INFO
	.align		4
.L_9:
        /*0018*/ 	.byte	0x04, 0x17
        /*001a*/ 	.short	(.L_11 - .L_10)
.L_10:
        /*001c*/ 	.word	0x00000000
        /*0020*/ 	.short	0x0004
        /*0022*/ 	.short	0x001c
        /*0024*/ 	.byte	0x00, 0xf0, 0x11, 0x00


	//----- nvinfo : EIATTR_KPARAM_INFO
	.align		4
.L_11:
        /*0028*/ 	.byte	0x04, 0x17
        /*002a*/ 	.short	(.L_13 - .L_12)
.L_12:
        /*002c*/ 	.word	0x00000000
        /*0030*/ 	.short	0x0003
        /*0032*/ 	.short	0x0018
        /*0034*/ 	.byte	0x00, 0xf0, 0x11, 0x00


	//----- nvinfo : EIATTR_KPARAM_INFO
	.align		4
.L_13:
        /*0038*/ 	.byte	0x04, 0x17
        /*003a*/ 	.short	(.L_15 - .L_14)
.L_14:
        /*003c*/ 	.word	0x00000000
        /*0040*/ 	.short	0x0002
        /*0042*/ 	.short	0x0010
        /*0044*/ 	.byte	0x00, 0xf5, 0x21, 0x00


	//----- nvinfo : EIATTR_KPARAM_INFO
	.align		4
.L_15:
        /*0048*/ 	.byte	0x04, 0x17
        /*004a*/ 	.short	(.L_17 - .L_16)
.L_16:
        /*004c*/ 	.word	0x00000000
        /*0050*/ 	.short	0x0001
        /*0052*/ 	.short	0x0008
        /*0054*/ 	.byte	0x00, 0xf5, 0x21, 0x00


	//----- nvinfo : EIATTR_KPARAM_INFO
	.align		4
.L_17:
        /*0058*/ 	.byte	0x04, 0x17
        /*005a*/ 	.short	(.L_19 - .L_18)
.L_18:
        /*005c*/ 	.word	0x00000000
        /*0060*/ 	.short	0x0000
        /*0062*/ 	.short	0x0000
        /*0064*/ 	.byte	0x00, 0xf5, 0x21, 0x00


	//----- nvinfo : EIATTR_SPARSE_MMA_MASK
	.align		4
.L_19:
        /*0068*/ 	.byte	0x03, 0x50
        /*006a*/ 	.short	0x0000


	//----- nvinfo : EIATTR_MAXREG_COUNT
	.align		4
        /*006c*/ 	.byte	0x03, 0x1b
        /*006e*/ 	.short	0x00ff


	//----- nvinfo : EIATTR_NUM_BARRIERS
	.align		4
        /*0070*/ 	.byte	0x02, 0x4c
        /*0072*/ 	.byte	0x01
	.zero		1


	//----- nvinfo : EIATTR_MERCURY_ISA_VERSION
	.align		4
        /*0074*/ 	.byte	0x03, 0x5f
        /*0076*/ 	.short	0x0101


	//----- nvinfo : EIATTR_VRC_CTA_INIT_COUNT
	.align		4
        /*0078*/ 	.byte	0x02, 0x4a
	.zero		1
	.zero		1


	//----- nvinfo : EIATTR_EXIT_INSTR_OFFSETS
	.align		4
        /*007c*/ 	.byte	0x04, 0x1c
        /*007e*/ 	.short	(.L_21 - .L_20)


	//   ....[0]....
.L_20:
        /*0080*/ 	.word	0x00002a40


	//----- nvinfo : EIATTR_CBANK_PARAM_SIZE
	.align		4
.L_21:
        /*0084*/ 	.byte	0x03, 0x19
        /*0086*/ 	.short	0x0024


	//----- nvinfo : EIATTR_PARAM_CBANK
	.align		4
        /*0088*/ 	.byte	0x04, 0x0a
        /*008a*/ 	.short	(.L_23 - .L_22)
	.align		4
.L_22:
        /*008c*/ 	.word	index@(.nv.constant0._Z8sgemm_V2PfS_S_iii)
        /*0090*/ 	.short	0x0380
        /*0092*/ 	.short	0x0024


	//----- nvinfo : EIATTR_SW_WAR
	.align		4
.L_23:
        /*0094*/ 	.byte	0x04, 0x36
        /*0096*/ 	.short	(.L_25 - .L_24)
.L_24:
        /*0098*/ 	.word	0x00000008
.L_25:


//--------------------- .nv.callgraph             --------------------------
	.section	.nv.callgraph,"",@"SHT_CUDA_CALLGRAPH"
	.align	4
	.sectionentsize	8
	.align		4
        /*0000*/ 	.word	0x00000000
	.align		4
        /*0004*/ 	.word	0xffffffff
	.align		4
        /*0008*/ 	.word	0x00000000
	.align		4
        /*000c*/ 	.word	0xfffffffe
	.align		4
        /*0010*/ 	.word	0x00000000
	.align		4
        /*0014*/ 	.word	0xfffffffd
	.align		4
        /*0018*/ 	.word	0x00000000
	.align		4
        /*001c*/ 	.word	0xfffffffc


//--------------------- .text._Z8sgemm_V2PfS_S_iii --------------------------
	.section	.text._Z8sgemm_V2PfS_S_iii,"ax",@progbits
	.align	128
        .global         _Z8sgemm_V2PfS_S_iii
        .type           _Z8sgemm_V2PfS_S_iii,@function
        .size           _Z8sgemm_V2PfS_S_iii,(.L_x_3 - _Z8sgemm_V2PfS_S_iii)
        .other          _Z8sgemm_V2PfS_S_iii,@"STO_CUDA_ENTRY STV_DEFAULT"
_Z8sgemm_V2PfS_S_iii:
.text._Z8sgemm_V2PfS_S_iii:
[----:B------:R-:W-:Y:S01]  /*0000*/  LDC R1, c[0x0][0x37c] ;  /* 0x0000df00ff017b82 */ /* 0x000fe20000000800 */
[----:B------:R-:W0:Y:S01]  /*0010*/  LDCU UR6, c[0x0][0x3a0] ;  /* 0x00007400ff0677ac */ /* 0x000e220008000800 */
[----:B------:R-:W1:Y:S01]  /*0020*/  S2R R0, SR_TID.X ;  /* 0x0000000000007919 */ /* 0x000e620000002100 */
[----:B------:R-:W-:Y:S02]  /*0030*/  CS2R R66, SRZ ;  /* 0x0000000000427805 */ /* 0x000fe4000001ff00 */
[----:B------:R-:W-:Y:S02]  /*0040*/  CS2R R64, SRZ ;  /* 0x0000000000407805 */ /* 0x000fe4000001ff00 */
[----:B------:R-:W-:Y:S01]  /*0050*/  CS2R R62, SRZ ;  /* 0x00000000003e7805 */ /* 0x000fe2000001ff00 */
[----:B------:R-:W2:Y:S01]  /*0060*/  S2R R3, SR_TID.Y ;  /* 0x0000000000037919 */ /* 0x000ea20000002200 */
[----:B------:R-:W-:Y:S02]  /*0070*/  CS2R R60, SRZ ;  /* 0x00000000003c7805 */ /* 0x000fe4000001ff00 */
[----:B------:R-:W-:-:S02]  /*0080*/  CS2R R58, SRZ ;  /* 0x00000000003a7805 */ /* 0x000fc4000001ff00 */
[----:B------:R-:W-:Y:S02]  /*0090*/  CS2R R56, SRZ ;  /* 0x0000000000387805 */ /* 0x000fe4000001ff00 */
[----:B------:R-:W-:Y:S02]  /*00a0*/  CS2R R54, SRZ ;  /* 0x0000000000367805 */ /* 0x000fe4000001ff00 */
[----:B------:R-:W-:Y:S02]  /*00b0*/  CS2R R52, SRZ ;  /* 0x0000000000347805 */ /* 0x000fe4000001ff00 */
[----:B------:R-:W-:Y:S02]  /*00c0*/  CS2R R50, SRZ ;  /* 0x0000000000327805 */ /* 0x000fe4000001ff00 */
[----:B------:R-:W-:Y:S02]  /*00d0*/  CS2R R48, SRZ ;  /* 0x0000000000307805 */ /* 0x000fe4000001ff00 */
[----:B------:R-:W-:-:S02]  /*00e0*/  CS2R R46, SRZ ;  /* 0x00000000002e7805 */ /* 0x000fc4000001ff00 */
[----:B------:R-:W-:Y:S02]  /*00f0*/  CS2R R44, SRZ ;  /* 0x00000000002c7805 */ /* 0x000fe4000001ff00 */
[----:B------:R-:W-:Y:S02]  /*0100*/  CS2R R42, SRZ ;  /* 0x00000000002a7805 */ /* 0x000fe4000001ff00 */
[----:B------:R-:W-:Y:S02]  /*0110*/  CS2R R40, SRZ ;  /* 0x0000000000287805 */ /* 0x000fe4000001ff00 */
[----:B------:R-:W-:Y:S01]  /*0120*/  CS2R R38, SRZ ;  /* 0x0000000000267805 */ /* 0x000fe2000001ff00 */
[----:B0-----:R-:W-:Y:S01]  /*0130*/  UISETP.GE.AND UP0, UPT, UR6, 0x1, UPT ;  /* 0x000000010600788c */ /* 0x001fe2000bf06270 */
        /* <DEDUP_REMOVED lines=16> */
[----:B------:R-:W-:Y:S01]  /*0240*/  CS2R R4, SRZ ;  /* 0x0000000000047805 */ /* 0x000fe2000001ff00 */
[----:B------:R-:W0:Y:S01]  /*0250*/  LDCU.64 UR8, c[0x0][0x358] ;  /* 0x00006b00ff0877ac */ /* 0x000e220008000a00 */
[----:B-12---:R-:W-:Y:S05]  /*0260*/  BRA.U !UP0, `(.L_x_0) ;  /* 0x0000002508687547 */ /* 0x006fea000b800000 */
[----:B------:R-:W1:Y:S01]  /*0270*/  S2R R67, SR_CTAID.Y ;  /* 0x0000000000437919 */ /* 0x000e620000002600 */
[----:B------:R-:W2:Y:S01]  /*0280*/  LDCU UR5, c[0x0][0x360] ;  /* 0x00006c00ff0577ac */ /* 0x000ea20008000800 */
[----:B------:R-:W3:Y:S08]  /*0290*/  S2UR UR4, SR_CTAID.X ;  /* 0x00000000000479c3 */ /* 0x000ef00000002500 */
[----:B------:R-:W4:Y:S01]  /*02a0*/  LDC R68, c[0x0][0x39c] ;  /* 0x0000e700ff447b82 */ /* 0x000f220000000800 */
[----:B--2---:R-:W-:Y:S01]  /*02b0*/  IMAD R0, R3, UR5, R0 ;  /* 0x0000000503007c24 */ /* 0x004fe2000f8e0200 */
[----:B------:R-:W-:-:S04]  /*02c0*/  UIADD3 UR5, UPT, UPT, UR6, 0x7, URZ ;  /* 0x0000000706057890 */ /* 0x000fc8000fffe0ff */
[--C-:B------:R-:W-:Y:S01]  /*02d0*/  SHF.R.U32.HI R2, RZ, 0x1, R0.reuse ;  /* 0x00000001ff027819 */ /* 0x100fe20000011600 */
[----:B------:R-:W-:Y:S01]  /*02e0*/  USHF.R.U32.HI UR5, URZ, 0x3, UR5 ;  /* 0x00000003ff057899 */ /* 0x000fe20008011605 */
[----:B------:R-:W-:Y:S01]  /*02f0*/  SHF.R.U32.HI R3, RZ, 0x5, R0 ;  /* 0x00000005ff037819 */ /* 0x000fe20000011600 */
[----:B---3--:R-:W-:Y:S01]  /*0300*/  USHF.L.U32 UR4, UR4, 0x7, URZ ;  /* 0x0000000704047899 */ /* 0x008fe200080006ff */
[----:B------:R-:W-:Y:S01]  /*0310*/  SHF.L.U32 R0, R0, 0x2, RZ ;  /* 0x0000000200007819 */ /* 0x000fe200000006ff */
[----:B------:R-:W-:Y:S01]  /*0320*/  UIADD3 UR5, UPT, UPT, -UR5, URZ, URZ ;  /* 0x000000ff05057290 */ /* 0x000fe2000fffe1ff */
[----:B-1----:R-:W-:Y:S02]  /*0330*/  LEA R67, R67, R2, 0x7 ;  /* 0x0000000243437211 */ /* 0x002fe400078e38ff */
[C---:B------:R-:W-:Y:S01]  /*0340*/  LOP3.LUT R84, R0.reuse, 0x4, RZ, 0xc0, !PT ;  /* 0x0000000400547812 */ /* 0x040fe200078ec0ff */
[----:B----4-:R-:W-:Y:S01]  /*0350*/  IMAD R3, R3, R68, UR4 ;  /* 0x0000000403037e24 */ /* 0x010fe2000f8e0244 */
[----:B------:R-:W-:-:S03]  /*0360*/  LOP3.LUT R0, R0, 0x7c, RZ, 0xc0, !PT ;  /* 0x0000007c00007812 */ /* 0x000fc600078ec0ff */
[----:B------:R-:W-:Y:S02]  /*0370*/  IMAD R84, R67, UR6, R84 ;  /* 0x0000000643547c24 */ /* 0x000fe4000f8e0254 */
[----:B------:R-:W-:Y:S01]  /*0380*/  HFMA2 R67, -RZ, RZ, 0, 0 ;  /* 0x00000000ff437431 */ /* 0x000fe200000001ff */
[----:B------:R-:W-:-:S07]  /*0390*/  IADD3 R2, PT, PT, R0, R3, RZ ;  /* 0x0000000300027210 */ /* 0x000fce0007ffe0ff */
.L_x_1:
[----:B------:R-:W1:Y:S08]  /*03a0*/  LDC.64 R92, c[0x0][0x380] ;  /* 0x0000e000ff5c7b82 */ /* 0x000e700000000a00 */
[----:B------:R-:W2:Y:S01]  /*03b0*/  LDC.64 R88, c[0x0][0x388] ;  /* 0x0000e200ff587b82 */ /* 0x000ea20000000a00 */
[----:B-1----:R-:W-:-:S06]  /*03c0*/  IMAD.WIDE R92, R84, 0x4, R92 ;  /* 0x00000004545c7825 */ /* 0x002fcc00078e025c */
[----:B0-----:R-:W3:Y:S01]  /*03d0*/  LDG.E.128.CONSTANT R92, desc[UR8][R92.64] ;  /* 0x000000085c5c7981 */ /* 0x001ee2000c1e9d00 */
[----:B--2---:R-:W-:-:S06]  /*03e0*/  IMAD.WIDE R88, R2, 0x4, R88 ;  /* 0x0000000402587825 */ /* 0x004fcc00078e0258 */
[----:B------:R-:W2:Y:S01]  /*03f0*/  LDG.E.128.CONSTANT R88, desc[UR8][R88.64] ;  /* 0x0000000858587981 */ /* 0x000ea2000c1e9d00 */
[----:B------:R-:W0:Y:S01]  /*0400*/  LDCU UR4, c[0x0][0x360] ;  /* 0x00006c00ff0477ac */ /* 0x000e220008000800 */
[----:B------:R-:W1:Y:S01]  /*0410*/  S2UR UR6, SR_CgaCtaId ;  /* 0x00000000000679c3 */ /* 0x000e620000008800 */
[----:B------:R-:W-:Y:S01]  /*0420*/  IADD3 R84, PT, PT, R84, 0x8, RZ ;  /* 0x0000000854547810 */ /* 0x000fe20007ffe0ff */
[----:B------:R-:W0:Y:S01]  /*0430*/  S2R R3, SR_TID.Y ;  /* 0x0000000000037919 */ /* 0x000e220000002200 */
[----:B------:R-:W-:Y:S01]  /*0440*/  UIADD3 UR5, UPT, UPT, UR5, 0x1, URZ ;  /* 0x0000000105057890 */ /* 0x000fe2000fffe0ff */
[----:B------:R-:W0:Y:S03]  /*0450*/  S2R R0, SR_TID.X ;  /* 0x0000000000007919 */ /* 0x000e260000002100 */
[----:B------:R-:W-:Y:S01]  /*0460*/  UISETP.NE.AND UP0, UPT, UR5, URZ, UPT ;  /* 0x000000ff0500728c */ /* 0x000fe2000bf05270 */
[----:B0-----:R-:W-:Y:S01]  /*0470*/  IMAD R68, R3, UR4, R0 ;  /* 0x0000000403447c24 */ /* 0x001fe2000f8e0200 */
[----:B------:R-:W-:-:S02]  /*0480*/  UMOV UR4, 0x400 ;  /* 0x0000040000047882 */ /* 0x000fc40000000000 */
[----:B-1----:R-:W-:Y:S02]  /*0490*/  ULEA UR7, UR6, UR4, 0x18 ;  /* 0x0000000406077291 */ /* 0x002fe4000f8ec0ff */
[C---:B------:R-:W-:Y:S01]  /*04a0*/  SHF.L.U32 R69, R68.reuse, 0xb, RZ ;  /* 0x0000000b44457819 */ /* 0x040fe200000006ff */
[----:B------:R-:W-:Y:S01]  /*04b0*/  UIADD3 UR4, UPT, UPT, UR4, 0x1000, URZ ;  /* 0x0000100004047890 */ /* 0x000fe2000fffe0ff */
[----:B------:R-:W-:Y:S02]  /*04c0*/  SHF.L.U32 R70, R68, 0x1, RZ ;  /* 0x0000000144467819 */ /* 0x000fe400000006ff */
[----:B------:R-:W-:Y:S01]  /*04d0*/  LOP3.LUT R69, R69, 0x800, RZ, 0xc0, !PT ;  /* 0x0000080045457812 */ /* 0x000fe200078ec0ff */
[----:B------:R-:W-:Y:S01]  /*04e0*/  ULEA UR4, UR6, UR4, 0x18 ;  /* 0x0000000406047291 */ /* 0x000fe2000f8ec0ff */
[----:B------:R-:W-:Y:S02]  /*04f0*/  LOP3.LUT R70, R70, 0xfffffffc, RZ, 0xc0, !PT ;  /* 0xfffffffc46467812 */ /* 0x000fe400078ec0ff */
[----:B------:R-:W-:-:S02]  /*0500*/  SHF.L.U32 R68, R68, 0x4, RZ ;  /* 0x0000000444447819 */ /* 0x000fc400000006ff */
[----:B------:R-:W-:Y:S02]  /*0510*/  IADD3 R96, PT, PT, R70, UR7, R69 ;  /* 0x0000000746607c10 */ /* 0x000fe4000fffe045 */
[C---:B------:R-:W-:Y:S02]  /*0520*/  LOP3.LUT R69, R68.reuse, 0xfffffe00, RZ, 0xc0, !PT ;  /* 0xfffffe0044457812 */ /* 0x040fe400078ec0ff */
[----:B------:R-:W-:Y:S02]  /*0530*/  LOP3.LUT R68, R68, 0x1f0, RZ, 0xc0, !PT ;  /* 0x000001f044447812 */ /* 0x000fe400078ec0ff */
[----:B------:R-:W-:Y:S02]  /*0540*/  LEA R86, R3, UR7, 0x4 ;  /* 0x0000000703567c11 */ /* 0x000fe4000f8e20ff */
[----:B------:R-:W-:Y:S02]  /*0550*/  IADD3 R97, PT, PT, R68, UR4, R69 ;  /* 0x0000000444617c10 */ /* 0x000fe4000fffe045 */
[----:B------:R-:W-:Y:S01]  /*0560*/  LEA R85, R0, UR4, 0x4 ;  /* 0x0000000400557c11 */ /* 0x000fe2000f8e20ff */
[----:B---3--:R-:W-:Y:S04]  /*0570*/  STS [R96], R92 ;  /* 0x0000005c60007388 */ /* 0x008fe80000000800 */
[----:B------:R-:W-:Y:S04]  /*0580*/  STS [R96+0x200], R93 ;  /* 0x0002005d60007388 */ /* 0x000fe80000000800 */
[----:B------:R-:W-:Y:S04]  /*0590*/  STS [R96+0x400], R94 ;  /* 0x0004005e60007388 */ /* 0x000fe80000000800 */
[----:B------:R-:W-:Y:S04]  /*05a0*/  STS [R96+0x600], R95 ;  /* 0x0006005f60007388 */ /* 0x000fe80000000800 */
[----:B--2---:R-:W-:Y:S01]  /*05b0*/  STS.128 [R97], R88 ;  /* 0x0000005861007388 */ /* 0x004fe20000000c00 */
[----:B------:R-:W-:Y:S06]  /*05c0*/  BAR.SYNC.DEFER_BLOCKING 0x0 ;  /* 0x0000000000007b1d */ /* 0x000fec0000010000 */
[----:B------:R-:W-:Y:S04]  /*05d0*/  LDS.128 R68, [R86] ;  /* 0x0000000056447984 */ /* 0x000fe80000000c00 */
[----:B------:R-:W0:Y:S04]  /*05e0*/  LDS.128 R72, [R85] ;  /* 0x0000000055487984 */ /* 0x000e280000000c00 */
[----:B------:R-:W1:Y:S04]  /*05f0*/  LDS.128 R76, [R86+0x100] ;  /* 0x00010000564c7984 */ /* 0x000e680000000c00 */
[----:B------:R-:W2:Y:S01]  /*0600*/  LDS.128 R80, [R85+0x100] ;  /* 0x0001000055507984 */ /* 0x000ea20000000c00 */
[-C--:B0-----:R-:W-:Y:S01]  /*0610*/  FFMA R87, R68, R72.reuse, R4 ;  /* 0x0000004844577223 */ /* 0x081fe20000000004 */
[-C--:B------:R-:W-:Y:S01]  /*0620*/  FFMA R12, R69, R72.reuse, R12 ;  /* 0x00000048450c7223 */ /* 0x080fe2000000000c */
[-C--:B------:R-:W-:Y:S01]  /*0630*/  FFMA R93, R70, R72.reuse, R20 ;  /* 0x00000048465d7223 */ /* 0x080fe20000000014 */
[-C--:B------:R-:W-:Y:S01]  /*0640*/  FFMA R28, R71, R72.reuse, R28 ;  /* 0x00000048471c7223 */ /* 0x080fe2000000001c */
[-C--:B-1----:R-:W-:Y:S01]  /*0650*/  FFMA R95, R76, R72.reuse, R36 ;  /* 0x000000484c5f7223 */ /* 0x082fe20000000024 */
[-C--:B------:R-:W-:Y:S01]  /*0660*/  FFMA R44, R77, R72.reuse, R44 ;  /* 0x000000484d2c7223 */ /* 0x080fe2000000002c */
[CC--:B------:R-:W-:Y:S01]  /*0670*/  FFMA R89, R78.reuse, R72.reuse, R52 ;  /* 0x000000484e597223 */ /* 0x0c0fe20000000034 */
[C---:B------:R-:W-:Y:S01]  /*0680*/  FFMA R60, R79.reuse, R72, R60 ;  /* 0x000000484f3c7223 */ /* 0x040fe2000000003c */
[-C--:B------:R-:W-:Y:S01]  /*0690*/  FFMA R72, R79, R73.reuse, R61 ;  /* 0x000000494f487223 */ /* 0x080fe2000000003d */
[-C--:B------:R-:W-:Y:S01]  /*06a0*/  FFMA R20, R69, R73.reuse, R13 ;  /* 0x0000004945147223 */ /* 0x080fe2000000000d */
[-C--:B------:R-:W-:Y:S01]  /*06b0*/  FFMA R36, R71, R73.reuse, R29 ;  /* 0x0000004947247223 */ /* 0x080fe2000000001d */
[----:B------:R-:W-:Y:S01]  /*06c0*/  FFMA R52, R77, R73, R45 ;  /* 0x000000494d347223 */ /* 0x000fe2000000002d */
[-C--:B------:R-:W-:Y:S01]  /*06d0*/  FFMA R61, R78, R74.reuse, R54 ;  /* 0x0000004a4e3d7223 */ /* 0x080fe20000000036 */
[-C--:B------:R-:W-:Y:S01]  /*06e0*/  FFMA R13, R68, R74.reuse, R6 ;  /* 0x0000004a440d7223 */ /* 0x080fe20000000006 */
[-C--:B------:R-:W-:Y:S01]  /*06f0*/  FFMA R14, R69, R74.reuse, R14 ;  /* 0x0000004a450e7223 */ /* 0x080fe2000000000e */
[-C--:B------:R-:W-:Y:S01]  /*0700*/  FFMA R29, R70, R74.reuse, R22 ;  /* 0x0000004a461d7223 */ /* 0x080fe20000000016 */
[-C--:B------:R-:W-:Y:S01]  /*0710*/  FFMA R30, R71, R74.reuse, R30 ;  /* 0x0000004a471e7223 */ /* 0x080fe2000000001e */
[-C--:B------:R-:W-:Y:S01]  /*0720*/  FFMA R45, R76, R74.reuse, R38 ;  /* 0x0000004a4c2d7223 */ /* 0x080fe20000000026 */
[-C--:B------:R-:W-:Y:S01]  /*0730*/  FFMA R46, R77, R74.reuse, R46 ;  /* 0x0000004a4d2e7223 */ /* 0x080fe2000000002e */
[----:B------:R-:W-:Y:S01]  /*0740*/  FFMA R62, R79, R74, R62 ;  /* 0x0000004a4f3e7223 */ /* 0x000fe2000000003e */
[----:B------:R-:W-:Y:S01]  /*0750*/  FFMA R54, R77, R75, R47 ;  /* 0x0000004b4d367223 */ /* 0x000fe2000000002f */
[-C--:B------:R-:W-:Y:S01]  /*0760*/  FFMA R91, R68, R73.reuse, R5 ;  /* 0x00000049445b7223 */ /* 0x080fe20000000005 */
[-C--:B------:R-:W-:Y:S01]  /*0770*/  FFMA R21, R70, R73.reuse, R21 ;  /* 0x0000004946157223 */ /* 0x080fe20000000015 */
[-C--:B------:R-:W-:Y:S01]  /*0780*/  FFMA R37, R76, R73.reuse, R37 ;  /* 0x000000494c257223 */ /* 0x080fe20000000025 */
[----:B------:R-:W-:Y:S01]  /*0790*/  FFMA R53, R78, R73, R53 ;  /* 0x000000494e357223 */ /* 0x000fe20000000035 */
[-C--:B------:R-:W-:Y:S01]  /*07a0*/  FFMA R22, R69, R75.reuse, R15 ;  /* 0x0000004b45167223 */ /* 0x080fe2000000000f */
[-C--:B------:R-:W-:Y:S01]  /*07b0*/  FFMA R38, R71, R75.reuse, R31 ;  /* 0x0000004b47267223 */ /* 0x080fe2000000001f */
[----:B------:R-:W-:Y:S01]  /*07c0*/  FFMA R74, R79, R75, R63 ;  /* 0x0000004b4f4a7223 */ /* 0x000fe2000000003f */
[C---:B--2---:R-:W-:Y:S01]  /*07d0*/  FFMA R90, R69.reuse, R80, R16 ;  /* 0x00000050455a7223 */ /* 0x044fe20000000010 */
[C---:B------:R-:W-:Y:S01]  /*07e0*/  FFMA R92, R69.reuse, R81, R17 ;  /* 0x00000051455c7223 */ /* 0x040fe20000000011 */
[C---:B------:R-:W-:Y:S01]  /*07f0*/  FFMA R47, R69.reuse, R82, R18 ;  /* 0x00000052452f7223 */ /* 0x040fe20000000012 */
[----:B------:R-:W-:Y:S01]  /*0800*/  FFMA R94, R69, R83, R19 ;  /* 0x00000053455e7223 */ /* 0x000fe20000000013 */
[-C--:B------:R-:W-:Y:S01]  /*0810*/  FFMA R73, R68, R75.reuse, R7 ;  /* 0x0000004b44497223 */ /* 0x080fe20000000007 */
[----:B------:R-:W-:Y:S01]  /*0820*/  FFMA R23, R70, R75, R23 ;  /* 0x0000004b46177223 */ /* 0x000fe20000000017 */
[C---:B------:R-:W-:Y:S01]  /*0830*/  FFMA R15, R68.reuse, R80, R8 ;  /* 0x00000050440f7223 */ /* 0x040fe20000000008 */
[CC--:B------:R-:W-:Y:S01]  /*0840*/  FFMA R88, R68.reuse, R81.reuse, R9 ;  /* 0x0000005144587223 */ /* 0x0c0fe20000000009 */
[----:B------:R-:W-:Y:S01]  /*0850*/  FFMA R31, R68, R82, R10 ;  /* 0x00000052441f7223 */ /* 0x000fe2000000000a */
[C---:B------:R-:W-:Y:S01]  /*0860*/  FFMA R63, R70.reuse, R80, R24 ;  /* 0x00000050463f7223 */ /* 0x040fe20000000018 */
[C---:B------:R-:W-:Y:S01]  /*0870*/  FFMA R96, R70.reuse, R81, R25 ;  /* 0x0000005146607223 */ /* 0x040fe20000000019 */
[-C--:B------:R-:W-:Y:S01]  /*0880*/  FFMA R69, R70, R82.reuse, R26 ;  /* 0x0000005246457223 */ /* 0x080fe2000000001a */
[-C--:B------:R-:W-:Y:S01]  /*0890*/  FFMA R68, R68, R83.reuse, R11 ;  /* 0x0000005344447223 */ /* 0x080fe2000000000b */
[----:B------:R-:W-:Y:S01]  /*08a0*/  FFMA R70, R70, R83, R27 ;  /* 0x0000005346467223 */ /* 0x000fe2000000001b */
[----:B------:R-:W-:Y:S01]  /*08b0*/  LDS.128 R4, [R86+0x200] ;  /* 0x0002000056047984 */ /* 0x000fe20000000c00 */
[C---:B------:R-:W-:Y:S01]  /*08c0*/  FFMA R98, R71.reuse, R81, R33 ;  /* 0x0000005147627223 */ /* 0x040fe20000000021 */
[C---:B------:R-:W-:Y:S01]  /*08d0*/  FFMA R33, R71.reuse, R82, R34 ;  /* 0x0000005247217223 */ /* 0x040fe20000000022 */
[----:B------:R-:W-:Y:S01]  /*08e0*/  FFMA R34, R71, R83, R35 ;  /* 0x0000005347227223 */ /* 0x000fe20000000023 */
[----:B------:R-:W0:Y:S01]  /*08f0*/  LDS.128 R8, [R85+0x200] ;  /* 0x0002000055087984 */ /* 0x000e220000000c00 */
[C---:B------:R-:W-:Y:S01]  /*0900*/  FFMA R35, R76.reuse, R80, R40 ;  /* 0x000000504c237223 */ /* 0x040fe20000000028 */
[C---:B------:R-:W-:Y:S01]  /*0910*/  FFMA R40, R76.reuse, R81, R41 ;  /* 0x000000514c287223 */ /* 0x040fe20000000029 */
[C---:B------:R-:W-:Y:S01]  /*0920*/  FFMA R39, R76.reuse, R75, R39 ;  /* 0x0000004b4c277223 */ /* 0x040fe20000000027 */
[----:B------:R-:W1:Y:S01]  /*0930*/  LDS.128 R16, [R86+0x300] ;  /* 0x0003000056107984 */ /* 0x000e620000000c00 */
[CC--:B------:R-:W-:Y:S01]  /*0940*/  FFMA R41, R76.reuse, R82.reuse, R42 ;  /* 0x000000524c297223 */ /* 0x0c0fe2000000002a */
[----:B------:R-:W-:Y:S01]  /*0950*/  FFMA R76, R76, R83, R43 ;  /* 0x000000534c4c7223 */ /* 0x000fe2000000002b */
[C---:B------:R-:W-:Y:S01]  /*0960*/  FFMA R42, R77.reuse, R81, R49 ;  /* 0x000000514d2a7223 */ /* 0x040fe20000000031 */
[----:B------:R-:W2:Y:S01]  /*0970*/  LDS.128 R24, [R85+0x300] ;  /* 0x0003000055187984 */ /* 0x000ea20000000c00 */
[C---:B------:R-:W-:Y:S01]  /*0980*/  FFMA R43, R77.reuse, R82, R50 ;  /* 0x000000524d2b7223 */ /* 0x040fe20000000032 */
[C---:B------:R-:W-:Y:S01]  /*0990*/  FFMA R49, R78.reuse, R80, R56 ;  /* 0x000000504e317223 */ /* 0x040fe20000000038 */
[----:B------:R-:W-:Y:S01]  /*09a0*/  FFMA R50, R77, R83, R51 ;  /* 0x000000534d327223 */ /* 0x000fe20000000033 */
[C---:B------:R-:W-:Y:S01]  /*09b0*/  FFMA R56, R78.reuse, R81, R57 ;  /* 0x000000514e387223 */ /* 0x040fe20000000039 */
[C---:B------:R-:W-:Y:S01]  /*09c0*/  FFMA R55, R78.reuse, R75, R55 ;  /* 0x0000004b4e377223 */ /* 0x040fe20000000037 */
[CC--:B------:R-:W-:Y:S01]  /*09d0*/  FFMA R51, R78.reuse, R82.reuse, R58 ;  /* 0x000000524e337223 */ /* 0x0c0fe2000000003a */
[----:B------:R-:W-:Y:S01]  /*09e0*/  FFMA R57, R79, R82, R66 ;  /* 0x000000524f397223 */ /* 0x000fe20000000042 */
[-C--:B------:R-:W-:Y:S01]  /*09f0*/  FFMA R32, R71, R80.reuse, R32 ;  /* 0x0000005047207223 */ /* 0x080fe20000000020 */
[-C--:B------:R-:W-:Y:S01]  /*0a00*/  FFMA R48, R77, R80.reuse, R48 ;  /* 0x000000504d307223 */ /* 0x080fe20000000030 */
[----:B------:R-:W-:Y:S01]  /*0a10*/  FFMA R78, R78, R83, R59 ;  /* 0x000000534e4e7223 */ /* 0x000fe2000000003b */
[C---:B------:R-:W-:Y:S01]  /*0a20*/  FFMA R64, R79.reuse, R80, R64 ;  /* 0x000000504f407223 */ /* 0x040fe20000000040 */
[C---:B------:R-:W-:Y:S01]  /*0a30*/  FFMA R58, R79.reuse, R81, R65 ;  /* 0x000000514f3a7223 */ /* 0x040fe20000000041 */
[----:B------:R-:W-:Y:S01]  /*0a40*/  FFMA R66, R79, R83, R67 ;  /* 0x000000534f427223 */ /* 0x000fe20000000043 */
[-C--:B0-----:R-:W-:Y:S01]  /*0a50*/  FFMA R87, R4, R8.reuse, R87 ;  /* 0x0000000804577223 */ /* 0x081fe20000000057 */
[-C--:B------:R-:W-:Y:S01]  /*0a60*/  FFMA R80, R5, R8.reuse, R12 ;  /* 0x0000000805507223 */ /* 0x080fe2000000000c */
[-C--:B------:R-:W-:Y:S01]  /*0a70*/  FFMA R93, R6, R8.reuse, R93 ;  /* 0x00000008065d7223 */ /* 0x080fe2000000005d */
[-C--:B------:R-:W-:Y:S01]  /*0a80*/  FFMA R28, R7, R8.reuse, R28 ;  /* 0x00000008071c7223 */ /* 0x080fe2000000001c */
[-C--:B-1----:R-:W-:Y:S01]  /*0a90*/  FFMA R95, R16, R8.reuse, R95 ;  /* 0x00000008105f7223 */ /* 0x082fe2000000005f */
        /* <DEDUP_REMOVED lines=27> */
[C---:B--2---:R-:W-:Y:S01]  /*0c50*/  FFMA R65, R4.reuse, R24, R15 ;  /* 0x0000001804417223 */ /* 0x044fe2000000000f */
[C---:B------:R-:W-:Y:S01]  /*0c60*/  FFMA R88, R4.reuse, R25, R88 ;  /* 0x0000001904587223 */ /* 0x040fe20000000058 */
[C---:B------:R-:W-:Y:S01]  /*0c70*/  FFMA R31, R4.reuse, R26, R31 ;  /* 0x0000001a041f7223 */ /* 0x040fe2000000001f */
[----:B------:R-:W-:Y:S01]  /*0c80*/  FFMA R68, R4, R27, R68 ;  /* 0x0000001b04447223 */ /* 0x000fe20000000044 */
[C---:B------:R-:W-:Y:S01]  /*0c90*/  FFMA R90, R5.reuse, R24, R90 ;  /* 0x00000018055a7223 */ /* 0x040fe2000000005a */
        /* <DEDUP_REMOVED lines=27> */
[----:B------:R-:W-:Y:S04]  /*0e50*/  LDS.128 R4, [R86+0x400] ;  /* 0x0004000056047984 */ /* 0x000fe80000000c00 */
[----:B------:R-:W0:Y:S04]  /*0e60*/  LDS.128 R8, [R85+0x400] ;  /* 0x0004000055087984 */ /* 0x000e280000000c00 */
        /* <DEDUP_REMOVED lines=69> */
[----:B------:R-:W2:Y:S04]  /*12c0*/  LDS.128 R12, [R85+0x700] ;  /* 0x00070000550c7984 */ /* 0x000ea80000000c00 */
[----:B------:R-:W-:Y:S01]  /*12d0*/  LDS.128 R16, [R86+0x900] ;  /* 0x0009000056107984 */ /* 0x000fe20000000c00 */
        /* <DEDUP_REMOVED lines=67> */
[----:B------:R-:W-:Y:S01]  /*1710*/  LDS.128 R20, [R86+0xb00] ;  /* 0x000b000056147984 */ /* 0x000fe20000000c00 */
[-C--:B0-----:R-:W-:Y:S01]  /*1720*/  FFMA R87, R4, R8.reuse, R87 ;  /* 0x0000000804577223 */ /* 0x081fe20000000057 */
        /* <DEDUP_REMOVED lines=31> */
[C---:B-1----:R-:W-:Y:S01]  /*1920*/  FFMA R65, R4.reuse, R12, R65 ;  /* 0x0000000c04417223 */ /* 0x042fe20000000041 */
        /* <DEDUP_REMOVED lines=100> */
[----:B------:R-:W-:-:S02]  /*1f70*/  FFMA R22, R23, R15, R66 ;  /* 0x0000000f17167223 */ /* 0x000fc40000000042 */
[----:B------:R-:W2:Y:S01]  /*1f80*/  LDS.128 R12, [R85+0xd00] ;  /* 0x000d0000550c7984 */ /* 0x000ea20000000c00 */
[-C--:B0-----:R-:W-:Y:S01]  /*1f90*/  FFMA R37, R16, R9.reuse, R37 ;  /* 0x0000000910257223 */ /* 0x081fe20000000025 */
[-C--:B------:R-:W-:Y:S01]  /*1fa0*/  FFMA R53, R18, R9.reuse, R53 ;  /* 0x0000000912357223 */ /* 0x080fe20000000035 */
[-C--:B------:R-:W-:Y:S01]  /*1fb0*/  FFMA R72, R19, R9.reuse, R72 ;  /* 0x0000000913487223 */ /* 0x080fe20000000048 */
[----:B------:R-:W-:Y:S01]  /*1fc0*/  FFMA R95, R16, R8, R95 ;  /* 0x00000008105f7223 */ /* 0x000fe2000000005f */
[-C--:B-1----:R-:W-:Y:S01]  /*1fd0*/  FFMA R102, R5, R9.reuse, R24 ;  /* 0x0000000905667223 */ /* 0x082fe20000000018 */
[-C--:B------:R-:W-:Y:S01]  /*1fe0*/  FFMA R91, R4, R9.reuse, R91 ;  /* 0x00000009045b7223 */ /* 0x080fe2000000005b */
[-C--:B------:R-:W-:Y:S01]  /*1ff0*/  FFMA R25, R6, R9.reuse, R25 ;  /* 0x0000000906197223 */ /* 0x080fe20000000019 */
[-C--:B------:R-:W-:Y:S01]  /*2000*/  FFMA R100, R7, R9.reuse, R36 ;  /* 0x0000000907647223 */ /* 0x080fe20000000024 */
[----:B------:R-:W-:Y:S01]  /*2010*/  FFMA R24, R17, R9, R52 ;  /* 0x0000000911187223 */ /* 0x000fe20000000034 */
[C---:B------:R-:W-:Y:S01]  /*2020*/  FFMA R75, R4.reuse, R10, R59 ;  /* 0x0000000a044b7223 */ /* 0x040fe2000000003b */
        /* <DEDUP_REMOVED lines=11> */
[----:B------:R-:W-:Y:S01]  /*20e0*/  FFMA R9, R18, R10, R61 ;  /* 0x0000000a12097223 */ /* 0x000fe2000000003d */
[C---:B------:R-:W-:Y:S01]  /*20f0*/  FFMA R8, R19.reuse, R8, R60 ;  /* 0x0000000813087223 */ /* 0x040fe2000000003c */
[----:B------:R-:W-:Y:S01]  /*2100*/  FFMA R10, R19, R10, R62 ;  /* 0x0000000a130a7223 */ /* 0x000fe2000000003e */
[-C--:B--2---:R-:W-:Y:S01]  /*2110*/  FFMA R83, R6, R12.reuse, R63 ;  /* 0x0000000c06537223 */ /* 0x084fe2000000003f */
[C---:B------:R-:W-:Y:S01]  /*2120*/  FFMA R110, R7.reuse, R12, R32 ;  /* 0x0000000c076e7223 */ /* 0x040fe20000000020 */
[C---:B------:R-:W-:Y:S01]  /*2130*/  FFMA R97, R7.reuse, R14, R33 ;  /* 0x0000000e07617223 */ /* 0x040fe20000000021 */
[CC--:B------:R-:W-:Y:S01]  /*2140*/  FFMA R114, R7.reuse, R15.reuse, R34 ;  /* 0x0000000f07727223 */ /* 0x0c0fe20000000022 */
[----:B------:R-:W-:Y:S01]  /*2150*/  LDS.128 R60, [R85+0xe00] ;  /* 0x000e0000553c7984 */ /* 0x000fe20000000c00 */
[----:B------:R-:W-:Y:S01]  /*2160*/  FFMA R77, R4, R12, R65 ;  /* 0x0000000c044d7223 */ /* 0x000fe20000000041 */
[----:B------:R-:W-:Y:S01]  /*2170*/  FFMA R81, R6, R14, R67 ;  /* 0x0000000e06517223 */ /* 0x000fe20000000043 */
[-C--:B------:R-:W-:Y:S01]  /*2180*/  FFMA R108, R4, R15.reuse, R68 ;  /* 0x0000000f046c7223 */ /* 0x080fe20000000044 */
[----:B------:R-:W0:Y:S01]  /*2190*/  LDS.128 R32, [R86+0xe00] ;  /* 0x000e000056207984 */ /* 0x000e220000000c00 */
[----:B------:R-:W-:Y:S01]  /*21a0*/  FFMA R112, R6, R15, R70 ;  /* 0x0000000f06707223 */ /* 0x000fe20000000046 */
[----:B------:R-:W-:Y:S01]  /*21b0*/  FFMA R101, R16, R12, R69 ;  /* 0x0000000c10657223 */ /* 0x000fe20000000045 */
[-C--:B------:R-:W-:Y:S01]  /*21c0*/  FFMA R73, R4, R11.reuse, R73 ;  /* 0x0000000b04497223 */ /* 0x080fe20000000049 */
[----:B------:R1:W2:Y:S01]  /*21d0*/  LDS.128 R64, [R86+0xf00] ;  /* 0x000f000056407984 */ /* 0x0002a20000000c00 */
[C---:B------:R-:W-:Y:S01]  /*21e0*/  FFMA R104, R7.reuse, R11, R38 ;  /* 0x0000000b07687223 */ /* 0x040fe20000000026 */
[----:B------:R-:W-:Y:S01]  /*21f0*/  FFMA R98, R7, R13, R98 ;  /* 0x0000000d07627223 */ /* 0x000fe20000000062 */
[-C--:B------:R-:W-:Y:S01]  /*2200*/  FFMA R106, R5, R11.reuse, R26 ;  /* 0x0000000b056a7223 */ /* 0x080fe2000000001a */
[----:B------:R-:W3:Y:S01]  /*2210*/  LDS.128 R68, [R85+0xf00] ;  /* 0x000f000055447984 */ /* 0x000ee20000000c00 */
[-C--:B------:R-:W-:Y:S01]  /*2220*/  FFMA R27, R6, R11.reuse, R27 ;  /* 0x0000000b061b7223 */ /* 0x080fe2000000001b */
[-C--:B------:R-:W-:Y:S01]  /*2230*/  FFMA R39, R16, R11.reuse, R39 ;  /* 0x0000000b10277223 */ /* 0x080fe20000000027 */
[-C--:B------:R-:W-:Y:S01]  /*2240*/  FFMA R26, R17, R11.reuse, R54 ;  /* 0x0000000b111a7223 */ /* 0x080fe20000000036 */
[-C--:B------:R-:W-:Y:S01]  /*2250*/  FFMA R55, R18, R11.reuse, R55 ;  /* 0x0000000b12377223 */ /* 0x080fe20000000037 */
[----:B------:R-:W-:Y:S01]  /*2260*/  FFMA R74, R19, R11, R74 ;  /* 0x0000000b134a7223 */ /* 0x000fe2000000004a */
[----:B------:R-:W-:Y:S01]  /*2270*/  FFMA R11, R4, R14, R31 ;  /* 0x0000000e040b7223 */ /* 0x000fe2000000001f */
[----:B------:R-:W-:Y:S01]  /*2280*/  FFMA R118, R16, R15, R76 ;  /* 0x0000000f10767223 */ /* 0x000fe2000000004c */
[-C--:B------:R-:W-:Y:S01]  /*2290*/  FFMA R88, R4, R13.reuse, R88 ;  /* 0x0000000d04587223 */ /* 0x080fe20000000058 */
[C---:B------:R-:W-:Y:S01]  /*22a0*/  FFMA R90, R5.reuse, R12, R90 ;  /* 0x0000000c055a7223 */ /* 0x040fe2000000005a */
[C---:B------:R-:W-:Y:S01]  /*22b0*/  FFMA R92, R5.reuse, R13, R92 ;  /* 0x0000000d055c7223 */ /* 0x040fe2000000005c */
[CC--:B------:R-:W-:Y:S01]  /*22c0*/  FFMA R79, R5.reuse, R14.reuse, R47 ;  /* 0x0000000e054f7223 */ /* 0x0c0fe2000000002f */
[----:B------:R-:W-:Y:S01]  /*22d0*/  FFMA R94, R5, R15, R94 ;  /* 0x0000000f055e7223 */ /* 0x000fe2000000005e */
[-C--:B------:R-:W-:Y:S01]  /*22e0*/  FFMA R96, R6, R13.reuse, R96 ;  /* 0x0000000d06607223 */ /* 0x080fe20000000060 */
[CC--:B------:R-:W-:Y:S01]  /*22f0*/  FFMA R116, R16.reuse, R13.reuse, R40 ;  /* 0x0000000d10747223 */ /* 0x0c0fe20000000028 */
[----:B------:R-:W-:Y:S01]  /*2300*/  FFMA R99, R16, R14, R41 ;  /* 0x0000000e10637223 */ /* 0x000fe20000000029 */
[C---:B------:R-:W-:Y:S01]  /*2310*/  FFMA R48, R17.reuse, R12, R48 ;  /* 0x0000000c11307223 */ /* 0x040fe20000000030 */
[C---:B------:R-:W-:Y:S01]  /*2320*/  FFMA R76, R17.reuse, R13, R42 ;  /* 0x0000000d114c7223 */ /* 0x040fe2000000002a */
[C---:B------:R-:W-:Y:S01]  /*2330*/  FFMA R103, R17.reuse, R14, R43 ;  /* 0x0000000e11677223 */ /* 0x040fe2000000002b */
[----:B------:R-:W-:Y:S01]  /*2340*/  FFMA R122, R17, R15, R50 ;  /* 0x0000000f117a7223 */ /* 0x000fe20000000032 */
[C---:B------:R-:W-:Y:S01]  /*2350*/  FFMA R107, R18.reuse, R12, R49 ;  /* 0x0000000c126b7223 */ /* 0x040fe20000000031 */
[C---:B------:R-:W-:Y:S01]  /*2360*/  FFMA R120, R18.reuse, R13, R56 ;  /* 0x0000000d12787223 */ /* 0x040fe20000000038 */
[CC--:B------:R-:W-:Y:S01]  /*2370*/  FFMA R105, R18.reuse, R14.reuse, R51 ;  /* 0x0000000e12697223 */ /* 0x0c0fe20000000033 */
[-C--:B------:R-:W-:Y:S01]  /*2380*/  FFMA R78, R18, R15.reuse, R78 ;  /* 0x0000000f124e7223 */ /* 0x080fe2000000004e */
[C---:B------:R-:W-:Y:S01]  /*2390*/  FFMA R109, R19.reuse, R14, R57 ;  /* 0x0000000e136d7223 */ /* 0x040fe20000000039 */
[C---:B------:R-:W-:Y:S01]  /*23a0*/  FFMA R111, R19.reuse, R15, R22 ;  /* 0x0000000f136f7223 */ /* 0x040fe20000000016 */
[C---:B-1----:R-:W-:Y:S01]  /*23b0*/  FFMA R86, R19.reuse, R12, R20 ;  /* 0x0000000c13567223 */ /* 0x042fe20000000014 */
[----:B------:R-:W-:Y:S01]  /*23c0*/  FFMA R124, R19, R13, R58 ;  /* 0x0000000d137c7223 */ /* 0x000fe2000000003a */
[C---:B0-----:R-:W-:Y:S01]  /*23d0*/  FFMA R7, R32.reuse, R63, R73 ;  /* 0x0000003f20077223 */ /* 0x041fe20000000049 */
[-C--:B------:R-:W-:Y:S01]  /*23e0*/  FFMA R6, R32, R62.reuse, R75 ;  /* 0x0000003e20067223 */ /* 0x080fe2000000004b */
[----:B------:R-:W0:Y:S01]  /*23f0*/  LDC R73, c[0x0][0x39c] ;  /* 0x0000e700ff497b82 */ /* 0x000e220000000800 */
[-C--:B------:R-:W-:Y:S01]  /*2400*/  FFMA R14, R33, R62.reuse, R82 ;  /* 0x0000003e210e7223 */ /* 0x080fe20000000052 */
[-C--:B------:R-:W-:Y:S01]  /*2410*/  FFMA R22, R34, R62.reuse, R59 ;  /* 0x0000003e22167223 */ /* 0x080fe2000000003b */
[-C--:B------:R-:W-:Y:S01]  /*2420*/  FFMA R30, R35, R62.reuse, R30 ;  /* 0x0000003e231e7223 */ /* 0x080fe2000000001e */
[-C--:B--2---:R-:W-:Y:S01]  /*2430*/  FFMA R38, R64, R62.reuse, R23 ;  /* 0x0000003e40267223 */ /* 0x084fe20000000017 */
        /* <DEDUP_REMOVED lines=11> */
[CC--:B------:R-:W-:Y:S01]  /*24f0*/  FFMA R21, R34.reuse, R61.reuse, R25 ;  /* 0x0000003d22157223 */ /* 0x0c0fe20000000019 */
[C---:B------:R-:W-:Y:S01]  /*2500*/  FFMA R45, R65.reuse, R61, R24 ;  /* 0x0000003d412d7223 */ /* 0x040fe20000000018 */
[-C--:B------:R-:W-:Y:S01]  /*2510*/  FFMA R23, R34, R63.reuse, R27 ;  /* 0x0000003f22177223 */ /* 0x080fe2000000001b */
[----:B------:R-:W-:Y:S01]  /*2520*/  FFMA R47, R65, R63, R26 ;  /* 0x0000003f412f7223 */ /* 0x000fe2000000001a */
[C---:B---3--:R-:W-:Y:S01]  /*2530*/  FFMA R10, R32.reuse, R70, R11 ;  /* 0x00000046200a7223 */ /* 0x048fe2000000000b */
        /* <DEDUP_REMOVED lines=8> */
[----:B------:R-:W-:Y:S01]  /*25c0*/  FFMA R55, R66, R63, R55 ;  /* 0x0000003f42377223 */ /* 0x000fe20000000037 */
[CC--:B------:R-:W-:Y:S01]  /*25d0*/  FFMA R8, R32.reuse, R68.reuse, R77 ;  /* 0x0000004420087223 */ /* 0x0c0fe2000000004d */
        /* <DEDUP_REMOVED lines=23> */
[----:B------:R-:W-:Y:S01]  /*2750*/  FFMA R63, R67, R63, R74 ;  /* 0x0000003f433f7223 */ /* 0x000fe2000000004a */
[C---:B------:R-:W-:Y:S01]  /*2760*/  FFMA R32, R35.reuse, R68, R110 ;  /* 0x0000004423207223 */ /* 0x040fe2000000006e */
[CC--:B------:R-:W-:Y:S01]  /*2770*/  FFMA R33, R35.reuse, R69.reuse, R98 ;  /* 0x0000004523217223 */ /* 0x0c0fe20000000062 */
[----:B------:R-:W-:Y:S01]  /*2780*/  FFMA R34, R35, R70, R97 ;  /* 0x0000004623227223 */ /* 0x000fe20000000061 */
[C---:B------:R-:W-:Y:S01]  /*2790*/  FFMA R64, R67.reuse, R68, R86 ;  /* 0x0000004443407223 */ /* 0x040fe20000000056 */
[C---:B------:R-:W-:Y:S01]  /*27a0*/  FFMA R65, R67.reuse, R69, R124 ;  /* 0x0000004543417223 */ /* 0x040fe2000000007c */
[----:B------:R-:W-:Y:S01]  /*27b0*/  FFMA R66, R67, R70, R109 ;  /* 0x0000004643427223 */ /* 0x000fe2000000006d */
[-C--:B------:R-:W-:Y:S01]  /*27c0*/  FFMA R35, R35, R71.reuse, R114 ;  /* 0x0000004723237223 */ /* 0x080fe20000000072 */
[----:B------:R-:W-:Y:S01]  /*27d0*/  FFMA R67, R67, R71, R111 ;  /* 0x0000004743437223 */ /* 0x000fe2000000006f */
[----:B0-----:R-:W-:Y:S01]  /*27e0*/  LEA R2, R73, R2, 0x3 ;  /* 0x0000000249027211 */ /* 0x001fe200078e18ff */
[----:B------:R-:W-:Y:S06]  /*27f0*/  BAR.SYNC.DEFER_BLOCKING 0x0 ;  /* 0x0000000000007b1d */ /* 0x000fec0000010000 */
[----:B------:R-:W-:Y:S05]  /*2800*/  BRA.U UP0, `(.L_x_1) ;  /* 0xffffffd900e47547 */ /* 0x000fea000b83ffff */
.L_x_0:
[----:B------:R-:W1:Y:S01]  /*2810*/  S2R R2, SR_CTAID.Y ;  /* 0x0000000000027919 */ /* 0x000e620000002600 */
[----:B------:R-:W2:Y:S01]  /*2820*/  LDC R81, c[0x0][0x39c] ;  /* 0x0000e700ff517b82 */ /* 0x000ea20000000800 */
[----:B------:R-:W3:Y:S07]  /*2830*/  S2R R71, SR_CTAID.X ;  /* 0x0000000000477919 */ /* 0x000eee0000002500 */
[----:B------:R-:W4:Y:S01]  /*2840*/  LDC.64 R68, c[0x0][0x390] ;  /* 0x0000e400ff447b82 */ /* 0x000f220000000a00 */
[----:B-1----:R-:W-:-:S02]  /*2850*/  LEA R3, R2, R3, 0x5 ;  /* 0x0000000302037211 */ /* 0x002fc400078e28ff */
[----:B---3--:R-:W-:Y:S02]  /*2860*/  LEA R71, R71, R0, 0x5 ;  /* 0x0000000047477211 */ /* 0x008fe400078e28ff */
[----:B------:R-:W-:Y:S02]  /*2870*/  SHF.L.U32 R0, R3, 0x2, RZ ;  /* 0x0000000203007819 */ /* 0x000fe400000006ff */
[----:B------:R-:W-:-:S05]  /*2880*/  SHF.L.U32 R71, R71, 0x2, RZ ;  /* 0x0000000247477819 */ /* 0x000fca00000006ff */
[C---:B--2---:R-:W-:Y:S01]  /*2890*/  IMAD R3, R0.reuse, R81, R71 ;  /* 0x0000005100037224 */ /* 0x044fe200078e0247 */
[----:B------:R-:W-:-:S03]  /*28a0*/  IADD3 R0, PT, PT, R0, 0x40, RZ ;  /* 0x0000004000007810 */ /* 0x000fc60007ffe0ff */
[----:B----4-:R-:W-:-:S04]  /*28b0*/  IMAD.WIDE R2, R3, 0x4, R68 ;  /* 0x0000000403027825 */ /* 0x010fc800078e0244 */
[----:B------:R-:W-:Y:S01]  /*28c0*/  IMAD R75, R0, R81, R71 ;  /* 0x00000051004b7224 */ /* 0x000fe200078e0247 */
[----:B0-----:R-:W-:Y:S01]  /*28d0*/  STG.E.128 desc[UR8][R2.64], R4 ;  /* 0x0000000402007986 */ /* 0x001fe2000c101d08 */
[----:B------:R-:W-:-:S03]  /*28e0*/  IMAD.WIDE R70, R81, 0x4, R2 ;  /* 0x0000000451467825 */ /* 0x000fc600078e0202 */
[----:B------:R-:W-:Y:S01]  /*28f0*/  STG.E.128 desc[UR8][R2.64+0x100], R8 ;  /* 0x0001000802007986 */ /* 0x000fe2000c101d08 */
        /* <DEDUP_REMOVED lines=11> */
[----:B------:R-:W-:Y:S04]  /*29b0*/  STG.E.128 desc[UR8][R72.64+0x100], R32 ;  /* 0x0001002048007986 */ /* 0x000fe8000c101d08 */
[----:B------:R-:W-:Y:S04]  /*29c0*/  STG.E.128 desc[UR8][R74.64], R36 ;  /* 0x000000244a007986 */ /* 0x000fe8000c101d08 */
[----:B------:R-:W-:Y:S04]  /*29d0*/  STG.E.128 desc[UR8][R74.64+0x100], R40 ;  /* 0x000100284a007986 */ /* 0x000fe8000c101d08 */
[----:B------:R-:W-:Y:S04]  /*29e0*/  STG.E.128 desc[UR8][R76.64], R44 ;  /* 0x0000002c4c007986 */ /* 0x000fe8000c101d08 */
[----:B------:R-:W-:Y:S04]  /*29f0*/  STG.E.128 desc[UR8][R76.64+0x100], R48 ;  /* 0x000100304c007986 */ /* 0x000fe8000c101d08 */
[----:B------:R-:W-:Y:S04]  /*2a00*/  STG.E.128 desc[UR8][R78.64], R52 ;  /* 0x000000344e007986 */ /* 0x000fe8000c101d08 */
[----:B------:R-:W-:Y:S04]  /*2a10*/  STG.E.128 desc[UR8][R78.64+0x100], R56 ;  /* 0x000100384e007986 */ /* 0x000fe8000c101d08 */
[----:B------:R-:W-:Y:S04]  /*2a20*/  STG.E.128 desc[UR8][R80.64], R60 ;  /* 0x0000003c50007986 */ /* 0x000fe8000c101d08 */
[----:B------:R-:W-:Y:S01]  /*2a30*/  STG.E.128 desc[UR8][R80.64+0x100], R64 ;  /* 0x0001004050007986 */ /* 0x000fe2000c101d08 */
[----:B------:R-:W-:Y:S05]  /*2a40*/  EXIT ;  /* 0x000000000000794d */ /* 0x000fea0003800000 */
.L_x_2:
[----:B------:R-:W-:-:S00]  /*2a50*/  BRA `(.L_x_2) ;  /* 0xfffffffc00fc7947 */ /* 0x000fc0000383ffff */
[----:B------:R-:W-:-:S00]  /*2a60*/  NOP ;  /* 0x0000000000007918 */ /* 0x000fc00000000000 */
        /* <DEDUP_REMOVED lines=9> */
.L_x_3:


//--------------------- .nv.shared._Z8sgemm_V2PfS_S_iii --------------------------
	.section	.nv.shared._Z8sgemm_V2PfS_S_iii,"aw",@nobits
	.sectionflags	@""
	.align	4
.nv.shared._Z8sgemm_V2PfS_S_iii:
	.zero		9216


//--------------------- .nv.shared.reserved.0     --------------------------
	.section	.nv.shared.reserved.0,"aw",@nobits
	.weak		__nv_reservedSMEM_offset_0_alias
	.size		__nv_reservedSMEM_offset_0_alias, 0, 64
	.other		__nv_reservedSMEM_offset_0_alias,@"STO_CUDA_RESERVED_SHARED STV_DEFAULT"
__nv_reservedSMEM_offset_0_alias:
	.zero		0
	.zero		64


//--------------------- .nv.constant0._Z8sgemm_V2PfS_S_iii --------------------------
	.section	.nv.constant0._Z8sgemm_V2PfS_S_iii,"a",@progbits
	.sectionflags	@""
	.align	4
.nv.constant0._Z8sgemm_V2PfS_S_iii:
	.zero		932


//--------------------- SYMBOLS --------------------------

	.type		.nv.reservedSmem.offset0,@object
	.size		.nv.reservedSmem.offset0,0x4
	.type		.nv.reservedSmem.cap,@object
	.size		.nv.reservedSmem.cap,0x4
